	.target	sm_90a

	.elftype	@"ET_EXEC"


//--------------------- .note.nv.tkinfo           --------------------------
	.section	.note.nv.tkinfo,"",@"SHT_NOTE"
	.sectionflags	@"SHF_NOTE_NV_TKINFO"
	.tkinfo
        /*0018*/ 	.word	0x00000002
        /*0030*/ 	.string	""
        /*0030*/ 	.string	"ptxas"
        /*0030*/ 	.string	"Cuda compilation tools, release 13.0, V13.0.88"
        /*0030*/ 	.string	"Build cuda_13.0.r13.0/compiler.36424714_0"
        /*0030*/ 	.string	"-arch sm_90a -m 64 "



//--------------------- .note.nv.cuinfo           --------------------------
	.section	.note.nv.cuinfo,"",@"SHT_NOTE"
	.sectionflags	@"SHF_NOTE_NV_CUINFO"
        /*0018*/ 	.short	0x0002
        /*001a*/ 	.short	0x005a
        /*001c*/ 	.short	0x0082
	.zero		2


//--------------------- .nv.info                  --------------------------
	.section	.nv.info,"",@"SHT_CUDA_INFO"
	.align	4


	//----- nvinfo : EIATTR_REGCOUNT
	.align		4
        /*0000*/ 	.byte	0x04, 0x2f
        /*0002*/ 	.short	(.L_12 - .L_11)
	.align		4
.L_11:
        /*0004*/ 	.word	index@(_ZN7cutlass13device_kernelINS_4gemm6kernel13GemmUniversalIN4cute5tupleIJiiiiEEENS1_10collective13CollectiveMmaINS1_37MainloopSm90TmaGmmaWarpSpecializedFP8ILi4ENS5_IJNS4_1CILi1EEENSA_ILi2EEESB_EEENS1_32KernelTmaWarpSpecializedPingpongEEENS5_IJNSA_ILi64EEESG_NSA_ILi128EEEEEENS_12float_e4m3_tENS5_IJlSB_lEEESJ_SK_NS4_8TiledMMAINS4_8MMA_AtomIJNS4_4SM904GMMA30MMA_64x64x32_F32E4M3E4M3_SS_TNILNSO_7ScaleInE1ELSQ_1EEEEEENS4_6LayoutINS5_IJSB_SB_SB_EEENS5_IJNSA_ILi0EEESV_SV_EEEEENS5_IJNS4_10UnderscoreESY_SY_EEEEENS4_23SM90_TMA_LOAD_MULTICASTENS4_14ComposedLayoutINS4_7SwizzleILi3ELi4ELi3EEENS4_18smem_ptr_flag_bitsILi8EEENST_INS5_IJNSA_ILi8EEESH_EEENS5_IJSH_SB_EEEEEEEvNS4_8identityENS4_13SM90_TMA_LOADES1B_vS1C_EENS_8epilogue10collective6detail29Sm90TmaWarpSpecializedAdapterINS1G_15DefaultEpilogueISJ_SK_SK_NS1F_6thread17LinearCombinationISJ_Li1EffLNS1K_9ScaleType4KindE0ELNS_15FloatRoundStyleE2ESJ_EENS1_15EpilogueDefaultEEEEEvvEEEEvNT_6ParamsE)
        /*0008*/ 	.word	0x000000a8


	//----- nvinfo : EIATTR_FRAME_SIZE
	.align		4
.L_12:
        /*000c*/ 	.byte	0x04, 0x11
        /*000e*/ 	.short	(.L_14 - .L_13)
	.align		4
.L_13:
        /*0010*/ 	.word	index@(_ZN7cutlass13device_kernelINS_4gemm6kernel13GemmUniversalIN4cute5tupleIJiiiiEEENS1_10collective13CollectiveMmaINS1_37MainloopSm90TmaGmmaWarpSpecializedFP8ILi4ENS5_IJNS4_1CILi1EEENSA_ILi2EEESB_EEENS1_32KernelTmaWarpSpecializedPingpongEEENS5_IJNSA_ILi64EEESG_NSA_ILi128EEEEEENS_12float_e4m3_tENS5_IJlSB_lEEESJ_SK_NS4_8TiledMMAINS4_8MMA_AtomIJNS4_4SM904GMMA30MMA_64x64x32_F32E4M3E4M3_SS_TNILNSO_7ScaleInE1ELSQ_1EEEEEENS4_6LayoutINS5_IJSB_SB_SB_EEENS5_IJNSA_ILi0EEESV_SV_EEEEENS5_IJNS4_10UnderscoreESY_SY_EEEEENS4_23SM90_TMA_LOAD_MULTICASTENS4_14ComposedLayoutINS4_7SwizzleILi3ELi4ELi3EEENS4_18smem_ptr_flag_bitsILi8EEENST_INS5_IJNSA_ILi8EEESH_EEENS5_IJSH_SB_EEEEEEEvNS4_8identityENS4_13SM90_TMA_LOADES1B_vS1C_EENS_8epilogue10collective6detail29Sm90TmaWarpSpecializedAdapterINS1G_15DefaultEpilogueISJ_SK_SK_NS1F_6thread17LinearCombinationISJ_Li1EffLNS1K_9ScaleType4KindE0ELNS_15FloatRoundStyleE2ESJ_EENS1_15EpilogueDefaultEEEEEvvEEEEvNT_6ParamsE)
        /*0014*/ 	.word	0x00000000


	//----- nvinfo : EIATTR_MIN_STACK_SIZE
	.align		4
.L_14:
        /*0018*/ 	.byte	0x04, 0x12
        /*001a*/ 	.short	(.L_16 - .L_15)
	.align		4
.L_15:
        /*001c*/ 	.word	index@(_ZN7cutlass13device_kernelINS_4gemm6kernel13GemmUniversalIN4cute5tupleIJiiiiEEENS1_10collective13CollectiveMmaINS1_37MainloopSm90TmaGmmaWarpSpecializedFP8ILi4ENS5_IJNS4_1CILi1EEENSA_ILi2EEESB_EEENS1_32KernelTmaWarpSpecializedPingpongEEENS5_IJNSA_ILi64EEESG_NSA_ILi128EEEEEENS_12float_e4m3_tENS5_IJlSB_lEEESJ_SK_NS4_8TiledMMAINS4_8MMA_AtomIJNS4_4SM904GMMA30MMA_64x64x32_F32E4M3E4M3_SS_TNILNSO_7ScaleInE1ELSQ_1EEEEEENS4_6LayoutINS5_IJSB_SB_SB_EEENS5_IJNSA_ILi0EEESV_SV_EEEEENS5_IJNS4_10UnderscoreESY_SY_EEEEENS4_23SM90_TMA_LOAD_MULTICASTENS4_14ComposedLayoutINS4_7SwizzleILi3ELi4ELi3EEENS4_18smem_ptr_flag_bitsILi8EEENST_INS5_IJNSA_ILi8EEESH_EEENS5_IJSH_SB_EEEEEEEvNS4_8identityENS4_13SM90_TMA_LOADES1B_vS1C_EENS_8epilogue10collective6detail29Sm90TmaWarpSpecializedAdapterINS1G_15DefaultEpilogueISJ_SK_SK_NS1F_6thread17LinearCombinationISJ_Li1EffLNS1K_9ScaleType4KindE0ELNS_15FloatRoundStyleE2ESJ_EENS1_15EpilogueDefaultEEEEEvvEEEEvNT_6ParamsE)
        /*0020*/ 	.word	0x00000000
.L_16:


//--------------------- .nv.compat                --------------------------
	.section	.nv.compat,"",@"SHT_CUDA_COMPAT_INFO"
	.align	4
        /*0000*/ 	.byte	0x02, 0x09, 0x01, 0x00, 0x02, 0x02, 0x04, 0x00, 0x02, 0x05, 0x05, 0x00, 0x03, 0x07, 0x01, 0x01
        /*0010*/ 	.byte	0x02, 0x03, 0x01, 0x00, 0x02, 0x06, 0x01, 0x00, 0x04, 0x0b, 0x08, 0x00, 0x00, 0x00, 0x00, 0x00
        /*0020*/ 	.byte	0x00, 0x00, 0x00, 0x00


//--------------------- .nv.info._ZN7cutlass13device_kernelINS_4gemm6kernel13GemmUniversalIN4cute5tupleIJiiiiEEENS1_10collective13CollectiveMmaINS1_37MainloopSm90TmaGmmaWarpSpecializedFP8ILi4ENS5_IJNS4_1CILi1EEENSA_ILi2EEESB_EEENS1_32KernelTmaWarpSpecializedPingpongEEENS5_IJNSA_ILi64EEESG_NSA_ILi128EEEEEENS_12float_e4m3_tENS5_IJlSB_lEEESJ_SK_NS4_8TiledMMAINS4_8MMA_AtomIJNS4_4SM904GMMA30MMA_64x64x32_F32E4M3E4M3_SS_TNILNSO_7ScaleInE1ELSQ_1EEEEEENS4_6LayoutINS5_IJSB_SB_SB_EEENS5_IJNSA_ILi0EEESV_SV_EEEEENS5_IJNS4_10UnderscoreESY_SY_EEEEENS4_23SM90_TMA_LOAD_MULTICASTENS4_14ComposedLayoutINS4_7SwizzleILi3ELi4ELi3EEENS4_18smem_ptr_flag_bitsILi8EEENST_INS5_IJNSA_ILi8EEESH_EEENS5_IJSH_SB_EEEEEEEvNS4_8identityENS4_13SM90_TMA_LOADES1B_vS1C_EENS_8epilogue10collective6detail29Sm90TmaWarpSpecializedAdapterINS1G_15DefaultEpilogueISJ_SK_SK_NS1F_6thread17LinearCombinationISJ_Li1EffLNS1K_9ScaleType4KindE0ELNS_15FloatRoundStyleE2ESJ_EENS1_15EpilogueDefaultEEEEEvvEEEEvNT_6ParamsE --------------------------
	.section	.nv.info._ZN7cutlass13device_kernelINS_4gemm6kernel13GemmUniversalIN4cute5tupleIJiiiiEEENS1_10collective13CollectiveMmaINS1_37MainloopSm90TmaGmmaWarpSpecializedFP8ILi4ENS5_IJNS4_1CILi1EEENSA_ILi2EEESB_EEENS1_32KernelTmaWarpSpecializedPingpongEEENS5_IJNSA_ILi64EEESG_NSA_ILi128EEEEEENS_12float_e4m3_tENS5_IJlSB_lEEESJ_SK_NS4_8TiledMMAINS4_8MMA_AtomIJNS4_4SM904GMMA30MMA_64x64x32_F32E4M3E4M3_SS_TNILNSO_7ScaleInE1ELSQ_1EEEEEENS4_6LayoutINS5_IJSB_SB_SB_EEENS5_IJNSA_ILi0EEESV_SV_EEEEENS5_IJNS4_10UnderscoreESY_SY_EEEEENS4_23SM90_TMA_LOAD_MULTICASTENS4_14ComposedLayoutINS4_7SwizzleILi3ELi4ELi3EEENS4_18smem_ptr_flag_bitsILi8EEENST_INS5_IJNSA_ILi8EEESH_EEENS5_IJSH_SB_EEEEEEEvNS4_8identityENS4_13SM90_TMA_LOADES1B_vS1C_EENS_8epilogue10collective6detail29Sm90TmaWarpSpecializedAdapterINS1G_15DefaultEpilogueISJ_SK_SK_NS1F_6thread17LinearCombinationISJ_Li1EffLNS1K_9ScaleType4KindE0ELNS_15FloatRoundStyleE2ESJ_EENS1_15EpilogueDefaultEEEEEvvEEEEvNT_6ParamsE,"",@"SHT_CUDA_INFO"
	.sectionflags	@""
	.align	4


	//----- nvinfo : EIATTR_CUDA_API_VERSION
	.align		4
        /*0000*/ 	.byte	0x04, 0x37
        /*0002*/ 	.short	(.L_18 - .L_17)
.L_17:
        /*0004*/ 	.word	0x00000082


	//----- nvinfo : EIATTR_KPARAM_INFO
	.align		4
.L_18:
        /*0008*/ 	.byte	0x04, 0x17
        /*000a*/ 	.short	(.L_20 - .L_19)
.L_19:
        /*000c*/ 	.word	0x00000000
        /*0010*/ 	.short	0x0000
        /*0012*/ 	.short	0x0070
        /*0014*/ 	.byte	0x00, 0xf0, 0x01, 0x10


	//----- nvinfo : EIATTR_SPARSE_MMA_MASK
	.align		4
.L_20:
        /*0018*/ 	.byte	0x03, 0x50
        /*001a*/ 	.short	0x0000


	//----- nvinfo : EIATTR_MAXREG_COUNT
	.align		4
        /*001c*/ 	.byte	0x03, 0x1b
        /*001e*/ 	.short	0x00a8


	//----- nvinfo : EIATTR_NUM_BARRIERS
	.align		4
        /*0020*/ 	.byte	0x02, 0x4c
        /*0022*/ 	.byte	0x01
	.zero		1


	//----- nvinfo : EIATTR_MERCURY_ISA_VERSION
	.align		4
        /*0024*/ 	.byte	0x03, 0x5f
        /*0026*/ 	.short	0x0101


	//----- nvinfo : EIATTR_INT_WARP_WIDE_INSTR_OFFSETS
	.align		4
        /*0028*/ 	.byte	0x04, 0x31
        /*002a*/ 	.short	(.L_22 - .L_21)


	//   ....[0]....
.L_21:
        /*002c*/ 	.word	0x00000590


	//   ....[1]....
        /*0030*/ 	.word	0x000005c0


	//   ....[2]....
        /*0034*/ 	.word	0x00000610


	//   ....[3]....
        /*0038*/ 	.word	0x00000690


	//   ....[4]....
        /*003c*/ 	.word	0x000006d0


	//   ....[5]....
        /*0040*/ 	.word	0x000006e0


	//   ....[6]....
        /*0044*/ 	.word	0x000007a0


	//   ....[7]....
        /*0048*/ 	.word	0x000007f0


	//   ....[8]....
        /*004c*/ 	.word	0x00002990


	//----- nvinfo : EIATTR_COOP_GROUP_MASK_REGIDS
	.align		4
.L_22:
        /*0050*/ 	.byte	0x04, 0x29
        /*0052*/ 	.short	(.L_24 - .L_23)


	//   ....[0]....
.L_23:
        /*0054*/ 	.word	0xffffffff


	//   ....[1]....
        /*0058*/ 	.word	0xffffffff


	//   ....[2]....
        /*005c*/ 	.word	0xffffffff


	//   ....[3]....
        /*0060*/ 	.word	0xffffffff


	//   ....[4]....
        /*0064*/ 	.word	0xffffffff


	//   ....[5]....
        /*0068*/ 	.word	0xffffffff


	//   ....[6]....
        /*006c*/ 	.word	0xffffffff


	//----- nvinfo : EIATTR_COOP_GROUP_INSTR_OFFSETS
	.align		4
.L_24:
        /*0070*/ 	.byte	0x04, 0x28
        /*0072*/ 	.short	(.L_26 - .L_25)


	//   ....[0]....
.L_25:
        /*0074*/ 	.word	0x00000050


	//   ....[1]....
        /*0078*/ 	.word	0x00000080


	//   ....[2]....
        /*007c*/ 	.word	0x00000180


	//   ....[3]....
        /*0080*/ 	.word	0x000003b0


	//   ....[4]....
        /*0084*/ 	.word	0x000003f0


	//   ....[5]....
        /*0088*/ 	.word	0x000004b0


	//   ....[6]....
        /*008c*/ 	.word	0x00000900


	//----- nvinfo : EIATTR_REG_RECONFIG
	.align		4
.L_26:
        /*0090*/ 	.byte	0x01, 0x54
	.zero		2


	//----- nvinfo : EIATTR_MBARRIER_INSTR_OFFSETS
	.align		4
        /*0094*/ 	.byte	0x04, 0x39
        /*0096*/ 	.short	(.L_28 - .L_27)


	//   ....[0]....
.L_27:
        /*0098*/ 	.word	0x00000320
        /*009c*/ 	.word	0x000000ff
        /*00a0*/ 	.word	0x00000000
        /*00a4*/ 	.short	0x0100
        /*00a6*/ 	.byte	0x0a
	.zero		1


	//   ....[1]....
        /*00a8*/ 	.word	0x00000330
        /*00ac*/ 	.word	0x000000ff
        /*00b0*/ 	.word	0x00000020
        /*00b4*/ 	.short	0x0100
        /*00b6*/ 	.byte	0x0a
	.zero		1


	//   ....[2]....
        /*00b8*/ 	.word	0x00000340
        /*00bc*/ 	.word	0x000000ff
        /*00c0*/ 	.word	0x00000008
        /*00c4*/ 	.short	0x0100
        /*00c6*/ 	.byte	0x0a
	.zero		1


	//   ....[3]....
        /*00c8*/ 	.word	0x00000350
        /*00cc*/ 	.word	0x000000ff
        /*00d0*/ 	.word	0x00000028
        /*00d4*/ 	.short	0x0100
        /*00d6*/ 	.byte	0x0a
	.zero		1


	//   ....[4]....
        /*00d8*/ 	.word	0x00000360
        /*00dc*/ 	.word	0x000000ff
        /*00e0*/ 	.word	0x00000010
        /*00e4*/ 	.short	0x0100
        /*00e6*/ 	.byte	0x0a
	.zero		1


	//   ....[5]....
        /*00e8*/ 	.word	0x00000370
        /*00ec*/ 	.word	0x000000ff
        /*00f0*/ 	.word	0x00000030
        /*00f4*/ 	.short	0x0100
        /*00f6*/ 	.byte	0x0a
	.zero		1


	//   ....[6]....
        /*00f8*/ 	.word	0x00000380
        /*00fc*/ 	.word	0x000000ff
        /*0100*/ 	.word	0x00000018
        /*0104*/ 	.short	0x0100
        /*0106*/ 	.byte	0x0a
	.zero		1


	//   ....[7]....
        /*0108*/ 	.word	0x00000390
        /*010c*/ 	.word	0x000000ff
        /*0110*/ 	.word	0x00000038
        /*0114*/ 	.short	0x0100
        /*0116*/ 	.byte	0x0a
	.zero		1


	//   ....[8]....
        /*0118*/ 	.word	0x000007e0
        /*011c*/ 	.word	0x000000ff
        /*0120*/ 	.word	0x00000070
        /*0124*/ 	.short	0x0100
        /*0126*/ 	.byte	0x0f
	.zero		1


	//   ....[9]....
        /*0128*/ 	.word	0x00000820
        /*012c*/ 	.word	0x000000ff
        /*0130*/ 	.word	0x00000078
        /*0134*/ 	.short	0x0100
        /*0136*/ 	.byte	0x0f
	.zero		1


	//   ....[10]....
        /*0138*/ 	.word	0x00000850
        /*013c*/ 	.word	0x000000ff
        /*0140*/ 	.word	0x00000050
        /*0144*/ 	.short	0x0100
        /*0146*/ 	.byte	0x10
	.zero		1


	//   ....[11]....
        /*0148*/ 	.word	0x00000890
        /*014c*/ 	.word	0x000000ff
        /*0150*/ 	.word	0x00000058
        /*0154*/ 	.short	0x0100
        /*0156*/ 	.byte	0x10
	.zero		1


	//   ....[12]....
        /*0158*/ 	.word	0x000008a0
        /*015c*/ 	.word	0x000000ff
        /*0160*/ 	.word	0x00000060
        /*0164*/ 	.short	0x0100
        /*0166*/ 	.byte	0x10
	.zero		1


	//   ....[13]....
        /*0168*/ 	.word	0x000008b0
        /*016c*/ 	.word	0x000000ff
        /*0170*/ 	.word	0x00000068
        /*0174*/ 	.short	0x0100
        /*0176*/ 	.byte	0x10
	.zero		1


	//   ....[14]....
        /*0178*/ 	.word	0x00001750
        /*017c*/ 	.word	0x00000010
        /*0180*/ 	.word	0xfffffff8
        /*0184*/ 	.short	0x010a
        /*0186*/ 	.byte	0x3f
	.zero		1


	//   ....[15]....
        /*0188*/ 	.word	0x00001a40
        /*018c*/ 	.word	0x000000ff
        /*0190*/ 	.word	0x00000000
        /*0194*/ 	.short	0x010a
        /*0196*/ 	.byte	0x04
	.zero		1


	//   ....[16]....
        /*0198*/ 	.word	0x00001a80
        /*019c*/ 	.word	0x000000ff
        /*01a0*/ 	.word	0x00000000
        /*01a4*/ 	.short	0x010a
        /*01a6*/ 	.byte	0x04
	.zero		1


	//   ....[17]....
        /*01a8*/ 	.word	0x000020d0
        /*01ac*/ 	.word	0x000000ff
        /*01b0*/ 	.word	0x00000000
        /*01b4*/ 	.short	0x010a
        /*01b6*/ 	.byte	0x08
	.zero		1


	//   ....[18]....
        /*01b8*/ 	.word	0x00002110
        /*01bc*/ 	.word	0x000000ff
        /*01c0*/ 	.word	0x00000000
        /*01c4*/ 	.short	0x010a
        /*01c6*/ 	.byte	0x08
	.zero		1


	//   ....[19]....
        /*01c8*/ 	.word	0x000025c0
        /*01cc*/ 	.word	0x0000000f
        /*01d0*/ 	.word	0x00000000
        /*01d4*/ 	.short	0x0101
        /*01d6*/ 	.byte	0x3f
	.zero		1


	//   ....[20]....
        /*01d8*/ 	.word	0x00002920
        /*01dc*/ 	.word	0x00000056
        /*01e0*/ 	.word	0x00000000
        /*01e4*/ 	.short	0x0101
        /*01e6*/ 	.byte	0x1a
	.zero		1


	//   ....[21]....
        /*01e8*/ 	.word	0x00002a30
        /*01ec*/ 	.word	0x0000000d
        /*01f0*/ 	.word	0x00000000
        /*01f4*/ 	.short	0x0101
        /*01f6*/ 	.byte	0x3f
	.zero		1


	//   ....[22]....
        /*01f8*/ 	.word	0x00002a90
        /*01fc*/ 	.word	0x00000010
        /*0200*/ 	.word	0x00000008
        /*0204*/ 	.short	0x010a
        /*0206*/ 	.byte	0x3f
	.zero		1


	//   ....[23]....
        /*0208*/ 	.word	0x00005270
        /*020c*/ 	.word	0x00000011
        /*0210*/ 	.word	0x00000000
        /*0214*/ 	.short	0x0101
        /*0216*/ 	.byte	0x1a
	.zero		1


	//   ....[24]....
        /*0218*/ 	.word	0x00005d30
        /*021c*/ 	.word	0x0000000f
        /*0220*/ 	.word	0x00000020
        /*0224*/ 	.short	0x010a
        /*0226*/ 	.byte	0x3f
	.zero		1


	//   ....[25]....
        /*0228*/ 	.word	0x00006150
        /*022c*/ 	.word	0x00000004
        /*0230*/ 	.word	0x00000078
        /*0234*/ 	.short	0x0101
        /*0236*/ 	.byte	0x3f
	.zero		1


	//   ....[26]....
        /*0238*/ 	.word	0x00006870
        /*023c*/ 	.word	0x00000005
        /*0240*/ 	.word	0x00000000
        /*0244*/ 	.short	0x010a
        /*0246*/ 	.byte	0x3f
	.zero		1


	//   ....[27]....
        /*0248*/ 	.word	0x000068f0
        /*024c*/ 	.word	0x00000007
        /*0250*/ 	.word	0x00000000
        /*0254*/ 	.short	0x010a
        /*0256*/ 	.byte	0x3f
	.zero		1


	//   ....[28]....
        /*0258*/ 	.word	0x00006980
        /*025c*/ 	.word	0x00000006
        /*0260*/ 	.word	0x00000000
        /*0264*/ 	.short	0x010a
        /*0266*/ 	.byte	0x3f
	.zero		1


	//   ....[29]....
        /*0268*/ 	.word	0x00006a10
        /*026c*/ 	.word	0x00000003
        /*0270*/ 	.word	0x00000000
        /*0274*/ 	.short	0x010a
        /*0276*/ 	.byte	0x3f
	.zero		1


	//   ....[30]....
        /*0278*/ 	.word	0x00006a70
        /*027c*/ 	.word	0x00000010
        /*0280*/ 	.word	0xfffffff8
        /*0284*/ 	.short	0x010a
        /*0286*/ 	.byte	0x3f
	.zero		1


	//   ....[31]....
        /*0288*/ 	.word	0x00006ad0
        /*028c*/ 	.word	0x0000000d
        /*0290*/ 	.word	0x00000000
        /*0294*/ 	.short	0x010a
        /*0296*/ 	.byte	0x3f
	.zero		1


	//   ....[32]....
        /*0298*/ 	.word	0x00006b30
        /*029c*/ 	.word	0x0000000f
        /*02a0*/ 	.word	0x00000000
        /*02a4*/ 	.short	0x010a
        /*02a6*/ 	.byte	0x3f
	.zero		1


	//   ....[33]....
        /*02a8*/ 	.word	0x00006b80
        /*02ac*/ 	.word	0x00000010
        /*02b0*/ 	.word	0x00000008
        /*02b4*/ 	.short	0x010a
        /*02b6*/ 	.byte	0x3f
	.zero		1


	//   ....[34]....
        /*02b8*/ 	.word	0x00006c50
        /*02bc*/ 	.word	0x0000000f
        /*02c0*/ 	.word	0x00000020
        /*02c4*/ 	.short	0x010a
        /*02c6*/ 	.byte	0x3f
	.zero		1


	//   ....[35]....
        /*02c8*/ 	.word	0x00006d30
        /*02cc*/ 	.word	0x00000005
        /*02d0*/ 	.word	0x00000000
        /*02d4*/ 	.short	0x010a
        /*02d6*/ 	.byte	0x3f
	.zero		1


	//   ....[36]....
        /*02d8*/ 	.word	0x00006d80
        /*02dc*/ 	.word	0x00000007
        /*02e0*/ 	.word	0x00000000
        /*02e4*/ 	.short	0x010a
        /*02e6*/ 	.byte	0x3f
	.zero		1


	//   ....[37]....
        /*02e8*/ 	.word	0x00006dd0
        /*02ec*/ 	.word	0x00000006
        /*02f0*/ 	.word	0x00000000
        /*02f4*/ 	.short	0x010a
        /*02f6*/ 	.byte	0x3f
	.zero		1


	//----- nvinfo : EIATTR_NUM_MBARRIERS
	.align		4
.L_28:
        /*02f8*/ 	.byte	0x03, 0x38
        /*02fa*/ 	.short	0x000e


	//----- nvinfo : EIATTR_EXIT_INSTR_OFFSETS
	.align		4
        /*02fc*/ 	.byte	0x04, 0x1c
        /*02fe*/ 	.short	(.L_30 - .L_29)


	//   ....[0]....
.L_29:
        /*0300*/ 	.word	0x000013c0


	//   ....[1]....
        /*0304*/ 	.word	0x00001420


	//   ....[2]....
        /*0308*/ 	.word	0x00005a20


	//   ....[3]....
        /*030c*/ 	.word	0x00005a50


	//   ....[4]....
        /*0310*/ 	.word	0x00006a60


	//----- nvinfo : EIATTR_MAX_THREADS
	.align		4
.L_30:
        /*0314*/ 	.byte	0x04, 0x05
        /*0316*/ 	.short	(.L_32 - .L_31)
.L_31:
        /*0318*/ 	.word	0x00000180
        /*031c*/ 	.word	0x00000001
        /*0320*/ 	.word	0x00000001


	//----- nvinfo : EIATTR_CRS_STACK_SIZE
	.align		4
.L_32:
        /*0324*/ 	.byte	0x04, 0x1e
        /*0326*/ 	.short	(.L_34 - .L_33)
.L_33:
        /*0328*/ 	.word	0x00000000


	//----- nvinfo : EIATTR_CBANK_PARAM_SIZE
	.align		4
.L_34:
        /*032c*/ 	.byte	0x03, 0x19
        /*032e*/ 	.short	0x0470


	//----- nvinfo : EIATTR_PARAM_CBANK
	.align		4
        /*0330*/ 	.byte	0x04, 0x0a
        /*0332*/ 	.short	(.L_36 - .L_35)
	.align		4
.L_35:
        /*0334*/ 	.word	index@(.nv.constant0._ZN7cutlass13device_kernelINS_4gemm6kernel13GemmUniversalIN4cute5tupleIJiiiiEEENS1_10collective13CollectiveMmaINS1_37MainloopSm90TmaGmmaWarpSpecializedFP8ILi4ENS5_IJNS4_1CILi1EEENSA_ILi2EEESB_EEENS1_32KernelTmaWarpSpecializedPingpongEEENS5_IJNSA_ILi64EEESG_NSA_ILi128EEEEEENS_12float_e4m3_tENS5_IJlSB_lEEESJ_SK_NS4_8TiledMMAINS4_8MMA_AtomIJNS4_4SM904GMMA30MMA_64x64x32_F32E4M3E4M3_SS_TNILNSO_7ScaleInE1ELSQ_1EEEEEENS4_6LayoutINS5_IJSB_SB_SB_EEENS5_IJNSA_ILi0EEESV_SV_EEEEENS5_IJNS4_10UnderscoreESY_SY_EEEEENS4_23SM90_TMA_LOAD_MULTICASTENS4_14ComposedLayoutINS4_7SwizzleILi3ELi4ELi3EEENS4_18smem_ptr_flag_bitsILi8EEENST_INS5_IJNSA_ILi8EEESH_EEENS5_IJSH_SB_EEEEEEEvNS4_8identityENS4_13SM90_TMA_LOADES1B_vS1C_EENS_8epilogue10collective6detail29Sm90TmaWarpSpecializedAdapterINS1G_15DefaultEpilogueISJ_SK_SK_NS1F_6thread17LinearCombinationISJ_Li1EffLNS1K_9ScaleType4KindE0ELNS_15FloatRoundStyleE2ESJ_EENS1_15EpilogueDefaultEEEEEvvEEEEvNT_6ParamsE)
        /*0338*/ 	.short	0x0210
        /*033a*/ 	.short	0x0470


	//----- nvinfo : EIATTR_SW_WAR
	.align		4
.L_36:
        /*033c*/ 	.byte	0x04, 0x36
        /*033e*/ 	.short	(.L_38 - .L_37)
.L_37:
        /*0340*/ 	.word	0x00000008
.L_38:


//--------------------- .nv.callgraph             --------------------------
	.section	.nv.callgraph,"",@"SHT_CUDA_CALLGRAPH"
	.align	4
	.sectionentsize	8
	.align		4
        /*0000*/ 	.word	0x00000000
	.align		4
        /*0004*/ 	.word	0xffffffff
	.align		4
        /*0008*/ 	.word	0x00000000
	.align		4
        /*000c*/ 	.word	0xfffffffe
	.align		4
        /*0010*/ 	.word	0x00000000
	.align		4
        /*0014*/ 	.word	0xfffffffd
	.align		4
        /*0018*/ 	.word	0x00000000
	.align		4
        /*001c*/ 	.word	0xfffffffc


//--------------------- .nv.constant4             --------------------------
	.section	.nv.constant4,"a",@progbits
	.align	8
	.align		8
.nv.constant4:
        /*0000*/ 	.dword	_ZN39_INTERNAL_fde0ba1e_4_k_cu_51c7375e_30834cuda3std3__45__cpo5beginE
	.align		8
        /*0008*/ 	.dword	_ZN39_INTERNAL_fde0ba1e_4_k_cu_51c7375e_30834cuda3std3__45__cpo3endE
	.align		8
        /*0010*/ 	.dword	_ZN39_INTERNAL_fde0ba1e_4_k_cu_51c7375e_30834cuda3std3__45__cpo6cbeginE
	.align		8
        /*0018*/ 	.dword	_ZN39_INTERNAL_fde0ba1e_4_k_cu_51c7375e_30834cuda3std3__45__cpo4cendE
	.align		8
        /*0020*/ 	.dword	_ZN39_INTERNAL_fde0ba1e_4_k_cu_51c7375e_30834cuda3std3__441_GLOBAL__N__fde0ba1e_4_k_cu_51c7375e_30836ignoreE
	.align		8
        /*0028*/ 	.dword	_ZN39_INTERNAL_fde0ba1e_4_k_cu_51c7375e_30834cuda3std3__419piecewise_constructE
	.align		8
        /*0030*/ 	.dword	_ZN39_INTERNAL_fde0ba1e_4_k_cu_51c7375e_30834cuda3std3__48in_placeE
	.align		8
        /*0038*/ 	.dword	_ZN39_INTERNAL_fde0ba1e_4_k_cu_51c7375e_30834cuda3std6ranges3__45__cpo4swapE
	.align		8
        /*0040*/ 	.dword	_ZN39_INTERNAL_fde0ba1e_4_k_cu_51c7375e_30834cuda3std6ranges3__45__cpo9iter_moveE
	.align		8
        /*0048*/ 	.dword	_ZN39_INTERNAL_fde0ba1e_4_k_cu_51c7375e_30834cute7productE
	.align		8
        /*0050*/ 	.dword	_ZN39_INTERNAL_fde0ba1e_4_k_cu_51c7375e_30834cute1_E


//--------------------- .text._ZN7cutlass13device_kernelINS_4gemm6kernel13GemmUniversalIN4cute5tupleIJiiiiEEENS1_10collective13CollectiveMmaINS1_37MainloopSm90TmaGmmaWarpSpecializedFP8ILi4ENS5_IJNS4_1CILi1EEENSA_ILi2EEESB_EEENS1_32KernelTmaWarpSpecializedPingpongEEENS5_IJNSA_ILi64EEESG_NSA_ILi128EEEEEENS_12float_e4m3_tENS5_IJlSB_lEEESJ_SK_NS4_8TiledMMAINS4_8MMA_AtomIJNS4_4SM904GMMA30MMA_64x64x32_F32E4M3E4M3_SS_TNILNSO_7ScaleInE1ELSQ_1EEEEEENS4_6LayoutINS5_IJSB_SB_SB_EEENS5_IJNSA_ILi0EEESV_SV_EEEEENS5_IJNS4_10UnderscoreESY_SY_EEEEENS4_23SM90_TMA_LOAD_MULTICASTENS4_14ComposedLayoutINS4_7SwizzleILi3ELi4ELi3EEENS4_18smem_ptr_flag_bitsILi8EEENST_INS5_IJNSA_ILi8EEESH_EEENS5_IJSH_SB_EEEEEEEvNS4_8identityENS4_13SM90_TMA_LOADES1B_vS1C_EENS_8epilogue10collective6detail29Sm90TmaWarpSpecializedAdapterINS1G_15DefaultEpilogueISJ_SK_SK_NS1F_6thread17LinearCombinationISJ_Li1EffLNS1K_9ScaleType4KindE0ELNS_15FloatRoundStyleE2ESJ_EENS1_15EpilogueDefaultEEEEEvvEEEEvNT_6ParamsE --------------------------
	.section	.text._ZN7cutlass13device_kernelINS_4gemm6kernel13GemmUniversalIN4cute5tupleIJiiiiEEENS1_10collective13CollectiveMmaINS1_37MainloopSm90TmaGmmaWarpSpecializedFP8ILi4ENS5_IJNS4_1CILi1EEENSA_ILi2EEESB_EEENS1_32KernelTmaWarpSpecializedPingpongEEENS5_IJNSA_ILi64EEESG_NSA_ILi128EEEEEENS_12float_e4m3_tENS5_IJlSB_lEEESJ_SK_NS4_8TiledMMAINS4_8MMA_AtomIJNS4_4SM904GMMA30MMA_64x64x32_F32E4M3E4M3_SS_TNILNSO_7ScaleInE1ELSQ_1EEEEEENS4_6LayoutINS5_IJSB_SB_SB_EEENS5_IJNSA_ILi0EEESV_SV_EEEEENS5_IJNS4_10UnderscoreESY_SY_EEEEENS4_23SM90_TMA_LOAD_MULTICASTENS4_14ComposedLayoutINS4_7SwizzleILi3ELi4ELi3EEENS4_18smem_ptr_flag_bitsILi8EEENST_INS5_IJNSA_ILi8EEESH_EEENS5_IJSH_SB_EEEEEEEvNS4_8identityENS4_13SM90_TMA_LOADES1B_vS1C_EENS_8epilogue10collective6detail29Sm90TmaWarpSpecializedAdapterINS1G_15DefaultEpilogueISJ_SK_SK_NS1F_6thread17LinearCombinationISJ_Li1EffLNS1K_9ScaleType4KindE0ELNS_15FloatRoundStyleE2ESJ_EENS1_15EpilogueDefaultEEEEEvvEEEEvNT_6ParamsE,"ax",@progbits
	.align	128
.text._ZN7cutlass13device_kernelINS_4gemm6kernel13GemmUniversalIN4cute5tupleIJiiiiEEENS1_10collective13CollectiveMmaINS1_37MainloopSm90TmaGmmaWarpSpecializedFP8ILi4ENS5_IJNS4_1CILi1EEENSA_ILi2EEESB_EEENS1_32KernelTmaWarpSpecializedPingpongEEENS5_IJNSA_ILi64EEESG_NSA_ILi128EEEEEENS_12float_e4m3_tENS5_IJlSB_lEEESJ_SK_NS4_8TiledMMAINS4_8MMA_AtomIJNS4_4SM904GMMA30MMA_64x64x32_F32E4M3E4M3_SS_TNILNSO_7ScaleInE1ELSQ_1EEEEEENS4_6LayoutINS5_IJSB_SB_SB_EEENS5_IJNSA_ILi0EEESV_SV_EEEEENS5_IJNS4_10UnderscoreESY_SY_EEEEENS4_23SM90_TMA_LOAD_MULTICASTENS4_14ComposedLayoutINS4_7SwizzleILi3ELi4ELi3EEENS4_18smem_ptr_flag_bitsILi8EEENST_INS5_IJNSA_ILi8EEESH_EEENS5_IJSH_SB_EEEEEEEvNS4_8identityENS4_13SM90_TMA_LOADES1B_vS1C_EENS_8epilogue10collective6detail29Sm90TmaWarpSpecializedAdapterINS1G_15DefaultEpilogueISJ_SK_SK_NS1F_6thread17LinearCombinationISJ_Li1EffLNS1K_9ScaleType4KindE0ELNS_15FloatRoundStyleE2ESJ_EENS1_15EpilogueDefaultEEEEEvvEEEEvNT_6ParamsE:
        .type           _ZN7cutlass13device_kernelINS_4gemm6kernel13GemmUniversalIN4cute5tupleIJiiiiEEENS1_10collective13CollectiveMmaINS1_37MainloopSm90TmaGmmaWarpSpecializedFP8ILi4ENS5_IJNS4_1CILi1EEENSA_ILi2EEESB_EEENS1_32KernelTmaWarpSpecializedPingpongEEENS5_IJNSA_ILi64EEESG_NSA_ILi128EEEEEENS_12float_e4m3_tENS5_IJlSB_lEEESJ_SK_NS4_8TiledMMAINS4_8MMA_AtomIJNS4_4SM904GMMA30MMA_64x64x32_F32E4M3E4M3_SS_TNILNSO_7ScaleInE1ELSQ_1EEEEEENS4_6LayoutINS5_IJSB_SB_SB_EEENS5_IJNSA_ILi0EEESV_SV_EEEEENS5_IJNS4_10UnderscoreESY_SY_EEEEENS4_23SM90_TMA_LOAD_MULTICASTENS4_14ComposedLayoutINS4_7SwizzleILi3ELi4ELi3EEENS4_18smem_ptr_flag_bitsILi8EEENST_INS5_IJNSA_ILi8EEESH_EEENS5_IJSH_SB_EEEEEEEvNS4_8identityENS4_13SM90_TMA_LOADES1B_vS1C_EENS_8epilogue10collective6detail29Sm90TmaWarpSpecializedAdapterINS1G_15DefaultEpilogueISJ_SK_SK_NS1F_6thread17LinearCombinationISJ_Li1EffLNS1K_9ScaleType4KindE0ELNS_15FloatRoundStyleE2ESJ_EENS1_15EpilogueDefaultEEEEEvvEEEEvNT_6ParamsE,@function
        .size           _ZN7cutlass13device_kernelINS_4gemm6kernel13GemmUniversalIN4cute5tupleIJiiiiEEENS1_10collective13CollectiveMmaINS1_37MainloopSm90TmaGmmaWarpSpecializedFP8ILi4ENS5_IJNS4_1CILi1EEENSA_ILi2EEESB_EEENS1_32KernelTmaWarpSpecializedPingpongEEENS5_IJNSA_ILi64EEESG_NSA_ILi128EEEEEENS_12float_e4m3_tENS5_IJlSB_lEEESJ_SK_NS4_8TiledMMAINS4_8MMA_AtomIJNS4_4SM904GMMA30MMA_64x64x32_F32E4M3E4M3_SS_TNILNSO_7ScaleInE1ELSQ_1EEEEEENS4_6LayoutINS5_IJSB_SB_SB_EEENS5_IJNSA_ILi0EEESV_SV_EEEEENS5_IJNS4_10UnderscoreESY_SY_EEEEENS4_23SM90_TMA_LOAD_MULTICASTENS4_14ComposedLayoutINS4_7SwizzleILi3ELi4ELi3EEENS4_18smem_ptr_flag_bitsILi8EEENST_INS5_IJNSA_ILi8EEESH_EEENS5_IJSH_SB_EEEEEEEvNS4_8identityENS4_13SM90_TMA_LOADES1B_vS1C_EENS_8epilogue10collective6detail29Sm90TmaWarpSpecializedAdapterINS1G_15DefaultEpilogueISJ_SK_SK_NS1F_6thread17LinearCombinationISJ_Li1EffLNS1K_9ScaleType4KindE0ELNS_15FloatRoundStyleE2ESJ_EENS1_15EpilogueDefaultEEEEEvvEEEEvNT_6ParamsE,(.L_x_143 - _ZN7cutlass13device_kernelINS_4gemm6kernel13GemmUniversalIN4cute5tupleIJiiiiEEENS1_10collective13CollectiveMmaINS1_37MainloopSm90TmaGmmaWarpSpecializedFP8ILi4ENS5_IJNS4_1CILi1EEENSA_ILi2EEESB_EEENS1_32KernelTmaWarpSpecializedPingpongEEENS5_IJNSA_ILi64EEESG_NSA_ILi128EEEEEENS_12float_e4m3_tENS5_IJlSB_lEEESJ_SK_NS4_8TiledMMAINS4_8MMA_AtomIJNS4_4SM904GMMA30MMA_64x64x32_F32E4M3E4M3_SS_TNILNSO_7ScaleInE1ELSQ_1EEEEEENS4_6LayoutINS5_IJSB_SB_SB_EEENS5_IJNSA_ILi0EEESV_SV_EEEEENS5_IJNS4_10UnderscoreESY_SY_EEEEENS4_23SM90_TMA_LOAD_MULTICASTENS4_14ComposedLayoutINS4_7SwizzleILi3ELi4ELi3EEENS4_18smem_ptr_flag_bitsILi8EEENST_INS5_IJNSA_ILi8EEESH_EEENS5_IJSH_SB_EEEEEEEvNS4_8identityENS4_13SM90_TMA_LOADES1B_vS1C_EENS_8epilogue10collective6detail29Sm90TmaWarpSpecializedAdapterINS1G_15DefaultEpilogueISJ_SK_SK_NS1F_6thread17LinearCombinationISJ_Li1EffLNS1K_9ScaleType4KindE0ELNS_15FloatRoundStyleE2ESJ_EENS1_15EpilogueDefaultEEEEEvvEEEEvNT_6ParamsE)
        .other          _ZN7cutlass13device_kernelINS_4gemm6kernel13GemmUniversalIN4cute5tupleIJiiiiEEENS1_10collective13CollectiveMmaINS1_37MainloopSm90TmaGmmaWarpSpecializedFP8ILi4ENS5_IJNS4_1CILi1EEENSA_ILi2EEESB_EEENS1_32KernelTmaWarpSpecializedPingpongEEENS5_IJNSA_ILi64EEESG_NSA_ILi128EEEEEENS_12float_e4m3_tENS5_IJlSB_lEEESJ_SK_NS4_8TiledMMAINS4_8MMA_AtomIJNS4_4SM904GMMA30MMA_64x64x32_F32E4M3E4M3_SS_TNILNSO_7ScaleInE1ELSQ_1EEEEEENS4_6LayoutINS5_IJSB_SB_SB_EEENS5_IJNSA_ILi0EEESV_SV_EEEEENS5_IJNS4_10UnderscoreESY_SY_EEEEENS4_23SM90_TMA_LOAD_MULTICASTENS4_14ComposedLayoutINS4_7SwizzleILi3ELi4ELi3EEENS4_18smem_ptr_flag_bitsILi8EEENST_INS5_IJNSA_ILi8EEESH_EEENS5_IJSH_SB_EEEEEEEvNS4_8identityENS4_13SM90_TMA_LOADES1B_vS1C_EENS_8epilogue10collective6detail29Sm90TmaWarpSpecializedAdapterINS1G_15DefaultEpilogueISJ_SK_SK_NS1F_6thread17LinearCombinationISJ_Li1EffLNS1K_9ScaleType4KindE0ELNS_15FloatRoundStyleE2ESJ_EENS1_15EpilogueDefaultEEEEEvvEEEEvNT_6ParamsE,@"STO_CUDA_ENTRY STV_DEFAULT"
_ZN7cutlass13device_kernelINS_4gemm6kernel13GemmUniversalIN4cute5tupleIJiiiiEEENS1_10collective13CollectiveMmaINS1_37MainloopSm90TmaGmmaWarpSpecializedFP8ILi4ENS5_IJNS4_1CILi1EEENSA_ILi2EEESB_EEENS1_32KernelTmaWarpSpecializedPingpongEEENS5_IJNSA_ILi64EEESG_NSA_ILi128EEEEEENS_12float_e4m3_tENS5_IJlSB_lEEESJ_SK_NS4_8TiledMMAINS4_8MMA_AtomIJNS4_4SM904GMMA30MMA_64x64x32_F32E4M3E4M3_SS_TNILNSO_7ScaleInE1ELSQ_1EEEEEENS4_6LayoutINS5_IJSB_SB_SB_EEENS5_IJNSA_ILi0EEESV_SV_EEEEENS5_IJNS4_10UnderscoreESY_SY_EEEEENS4_23SM90_TMA_LOAD_MULTICASTENS4_14ComposedLayoutINS4_7SwizzleILi3ELi4ELi3EEENS4_18smem_ptr_flag_bitsILi8EEENST_INS5_IJNSA_ILi8EEESH_EEENS5_IJSH_SB_EEEEEEEvNS4_8identityENS4_13SM90_TMA_LOADES1B_vS1C_EENS_8epilogue10collective6detail29Sm90TmaWarpSpecializedAdapterINS1G_15DefaultEpilogueISJ_SK_SK_NS1F_6thread17LinearCombinationISJ_Li1EffLNS1K_9ScaleType4KindE0ELNS_15FloatRoundStyleE2ESJ_EENS1_15EpilogueDefaultEEEEEvvEEEEvNT_6ParamsE:
[----:B------:R-:W-:Y:S01]  /*0000*/  LDC R1, c[0x0][0x28] ;  /* 0x00000a00ff017b82 */ /* 0x000fe20000000800 */
[----:B------:R-:W0:Y:S01]  /*0010*/  S2R R6, SR_TID.X ;  /* 0x0000000000067919 */ /* 0x000e220000002100 */
[----:B------:R-:W-:Y:S01]  /*0020*/  ELECT P0, URZ, PT ;  /* 0x00000000003f782f */ /* 0x000fe20003800000 */
[----:B------:R-:W-:Y:S01]  /*0030*/  BSSY B0, `(.L_x_0) ;  /* 0x0000014000007945 */ /* 0x000fe20003800000 */
[----:B0-----:R-:W-:-:S05]  /*0040*/  SHF.R.U32.HI R0, RZ, 0x5, R6 ;  /* 0x00000005ff007819 */ /* 0x001fca0000011606 */
[----:B------:R-:W0:Y:S02]  /*0050*/  SHFL.IDX PT, R2, R0, RZ, 0x1f ;  /* 0x00001fff00027589 */ /* 0x000e2400000e0000 */
[----:B0-----:R-:W-:Y:S02]  /*0060*/  R2UR UR6, R2 ;  /* 0x00000000020672ca */ /* 0x001fe400000e0000 */
[----:B------:R-:W-:-:S05]  /*0070*/  SHF.R.U32.HI R2, RZ, 0x7, R6 ;  /* 0x00000007ff027819 */ /* 0x000fca0000011606 */
[----:B------:R0:W1:Y:S06]  /*0080*/  SHFL.IDX PT, R3, R2, RZ, 0x1f ;  /* 0x00001fff02037589 */ /* 0x00006c00000e0000 */
[----:B------:R-:W-:Y:S02]  /*0090*/  USHF.R.S32.HI UR4, URZ, 0x1f, UR6 ;  /* 0x0000001f3f047899 */ /* 0x000fe40008011406 */
[----:B------:R-:W-:Y:S02]  /*00a0*/  ISETP.NE.OR P0, PT, RZ, UR6, !P0 ;  /* 0x00000006ff007c0c */ /* 0x000fe4000c705670 */
[----:B------:R-:W-:-:S04]  /*00b0*/  ULEA.HI UR4, UR4, UR6, URZ, 0x2 ;  /* 0x0000000604047291 */ /* 0x000fc8000f8f103f */
[----:B------:R-:W-:-:S04]  /*00c0*/  ULOP3.LUT UR4, UR4, 0xfffffffc, URZ, 0xc0, !UPT ;  /* 0xfffffffc04047892 */ /* 0x000fc8000f8ec03f */
[----:B------:R-:W-:-:S03]  /*00d0*/  UIADD3 UR6, UR6, -UR4, URZ ;  /* 0x8000000406067290 */ /* 0x000fc6000fffe03f */
[----:B0-----:R-:W-:Y:S09]  /*00e0*/  @P0 BRA `(.L_x_1) ;  /* 0x0000000000200947 */ /* 0x001ff20003800000 */
[----:B------:R-:W-:Y:S02]  /*00f0*/  ULDC.64 UR4, c[0x0][0x198] ;  /* 0x0000660000047ab9 */ /* 0x000fe40000000a00 */
[----:B------:R-:W-:Y:S02]  /*0100*/  UIADD3 UR8, UP0, UR4, 0xf0, URZ ;  /* 0x000000f004087890 */ /* 0x000fe4000ff1e03f */
[----:B------:R-:W-:Y:S02]  /*0110*/  UIADD3 UR4, UP1, UR4, 0x1f0, URZ ;  /* 0x000001f004047890 */ /* 0x000fe4000ff3e03f */
[----:B------:R-:W-:Y:S02]  /*0120*/  UIADD3.X UR9, URZ, UR5, URZ, UP0, !UPT ;  /* 0x000000053f097290 */ /* 0x000fe400087fe43f */
[----:B------:R-:W-:-:S07]  /*0130*/  UIADD3.X UR5, URZ, UR5, URZ, UP1, !UPT ;  /* 0x000000053f057290 */ /* 0x000fce0008ffe43f */
[----:B------:R0:W-:Y:S02]  /*0140*/  UTMACCTL.PF [UR8] ;  /* 0x00000000080079b9 */ /* 0x0001e40008040000 */
[----:B------:R0:W-:Y:S02]  /*0150*/  UTMACCTL.PF [UR4] ;  /* 0x00000000040079b9 */ /* 0x0001e40008040000 */
[----:B0-----:R-:W-:Y:S01]  /*0160*/  NOP ;  /* 0x0000000000007918 */ /* 0x001fe20000000000 */
.L_x_1:
[----:B------:R-:W-:Y:S05]  /*0170*/  BSYNC B0 ;  /* 0x0000000000007941 */ /* 0x000fea0003800000 */
.L_x_0:
[----:B------:R-:W0:Y:S01]  /*0180*/  SHFL.IDX PT, R4, R0, RZ, 0x1f ;  /* 0x00001fff00047589 */ /* 0x000e2200000e0000 */
[----:B-1----:R-:W-:Y:S01]  /*0190*/  R2UR UR20, R3 ;  /* 0x00000000031472ca */ /* 0x002fe200000e0000 */
[----:B------:R-:W-:Y:S01]  /*01a0*/  UISETP.NE.AND UP0, UPT, UR6, 0x3, UPT ;  /* 0x000000030600788c */ /* 0x000fe2000bf05270 */
[----:B------:R-:W-:-:S03]  /*01b0*/  SHF.R.S32.HI R3, RZ, 0x1f, R6 ;  /* 0x0000001fff037819 */ /* 0x000fc60000011406 */
[----:B------:R-:W-:Y:S01]  /*01c0*/  UISETP.EQ.OR UP0, UPT, UR6, URZ, !UP0 ;  /* 0x0000003f0600728c */ /* 0x000fe2000c702670 */
[----:B------:R-:W-:-:S07]  /*01d0*/  LEA.HI R3, R3, R6, RZ, 0x7 ;  /* 0x0000000603037211 */ /* 0x000fce00078f38ff */
[----:B------:R-:W-:Y:S02]  /*01e0*/  UIADD3 UR22, UR20, -0x1, URZ ;  /* 0xffffffff14167890 */ /* 0x000fe4000fffe03f */
[----:B------:R-:W-:Y:S02]  /*01f0*/  UISETP.EQ.AND UP0, UPT, UR20, URZ, UP0 ;  /* 0x0000003f1400728c */ /* 0x000fe40008702270 */
[----:B------:R-:W-:Y:S02]  /*0200*/  UISETP.GE.U32.AND UP1, UPT, UR22, 0x2, UPT ;  /* 0x000000021600788c */ /* 0x000fe4000bf26070 */
[----:B------:R-:W-:Y:S01]  /*0210*/  USEL UR7, URZ, 0x1, !UP0 ;  /* 0x000000013f077887 */ /* 0x000fe2000c000000 */
[----:B0-----:R-:W-:-:S03]  /*0220*/  ISETP.NE.AND P0, PT, R4, RZ, PT ;  /* 0x000000ff0400720c */ /* 0x001fc60003f05270 */
[----:B------:R-:W-:-:S10]  /*0230*/  USEL UR7, UR7, 0x2, UP1 ;  /* 0x0000000207077887 */ /* 0x000fd40008800000 */
[----:B------:R-:W-:Y:S05]  /*0240*/  @P0 BRA `(.L_x_2) ;  /* 0x0000000000580947 */ /* 0x000fea0003800000 */
[----:B------:R-:W0:Y:S01]  /*0250*/  S2UR UR10, SR_CgaCtaId ;  /* 0x00000000000a79c3 */ /* 0x000e220000008800 */
[----:B------:R-:W-:Y:S01]  /*0260*/  UMOV UR4, 0x400 ;  /* 0x0000040000047882 */ /* 0x000fe20000000000 */
[----:B------:R-:W-:Y:S01]  /*0270*/  UMOV UR5, 0x1 ;  /* 0x0000000100057882 */ /* 0x000fe20000000000 */
[----:B------:R-:W-:Y:S01]  /*0280*/  UMOV UR8, 0x2 ;  /* 0x0000000200087882 */ /* 0x000fe20000000000 */
[----:B------:R-:W-:Y:S01]  /*0290*/  ELECT P0, URZ, PT ;  /* 0x00000000003f782f */ /* 0x000fe20003800000 */
[----:B------:R-:W-:-:S04]  /*02a0*/  UIADD3 UR8, -UR8, 0x100000, URZ ;  /* 0x0010000008087890 */ /* 0x000fc8000fffe13f */
[----:B------:R-:W-:Y:S02]  /*02b0*/  USHF.L.U32 UR9, UR8, 0xb, URZ ;  /* 0x0000000b08097899 */ /* 0x000fe4000800063f */
[----:B------:R-:W-:Y:S02]  /*02c0*/  USHF.L.U32 UR8, UR8, 0x1, URZ ;  /* 0x0000000108087899 */ /* 0x000fe4000800063f */
[----:B0-----:R-:W-:Y:S02]  /*02d0*/  ULEA UR10, UR10, UR4, 0x18 ;  /* 0x000000040a0a7291 */ /* 0x001fe4000f8ec03f */
[----:B------:R-:W-:-:S04]  /*02e0*/  UIADD3 UR4, -UR5, 0x100000, URZ ;  /* 0x0010000005047890 */ /* 0x000fc8000fffe13f */
[----:B------:R-:W-:Y:S02]  /*02f0*/  USHF.L.U32 UR5, UR4, 0xb, URZ ;  /* 0x0000000b04057899 */ /* 0x000fe4000800063f */
[----:B------:R-:W-:Y:S01]  /*0300*/  USHF.L.U32 UR4, UR4, 0x1, URZ ;  /* 0x0000000104047899 */ /* 0x000fe2000800063f */
[----:B------:R-:W0:Y:S11]  /*0310*/  FENCE.VIEW.ASYNC.S ;  /* 0x00000000000073c6 */ /* 0x000e360000000000 */
[----:B0-----:R0:W1:Y:S01]  /*0320*/  SYNCS.EXCH.64 URZ, [UR10], UR4 ;  /* 0x000000040a3f75b2 */ /* 0x0010620008000100 */
[----:B------:R0:W2:Y:S01]  /*0330*/  SYNCS.EXCH.64 URZ, [UR10+0x20], UR8 ;  /* 0x000020080a3f75b2 */ /* 0x0000a20008000100 */
[----:B------:R0:W3:Y:S01]  /*0340*/  SYNCS.EXCH.64 URZ, [UR10+0x8], UR4 ;  /* 0x000008040a3f75b2 */ /* 0x0000e20008000100 */
[----:B------:R0:W4:Y:S01]  /*0350*/  SYNCS.EXCH.64 URZ, [UR10+0x28], UR8 ;  /* 0x000028080a3f75b2 */ /* 0x0001220008000100 */
[----:B------:R0:W0:Y:S01]  /*0360*/  SYNCS.EXCH.64 URZ, [UR10+0x10], UR4 ;  /* 0x000010040a3f75b2 */ /* 0x0000220008000100 */
[----:B------:R0:W0:Y:S01]  /*0370*/  SYNCS.EXCH.64 URZ, [UR10+0x30], UR8 ;  /* 0x000030080a3f75b2 */ /* 0x0000220008000100 */
[----:B------:R0:W0:Y:S01]  /*0380*/  SYNCS.EXCH.64 URZ, [UR10+0x18], UR4 ;  /* 0x000018040a3f75b2 */ /* 0x0000220008000100 */
[----:B------:R0:W0:Y:S01]  /*0390*/  SYNCS.EXCH.64 URZ, [UR10+0x38], UR8 ;  /* 0x000038080a3f75b2 */ /* 0x0000220008000100 */
[----:B------:R-:W-:Y:S01]  /*03a0*/  NOP ;  /* 0x0000000000007918 */ /* 0x000fe20000000000 */
.L_x_2:
[----:B------:R-:W5:Y:S01]  /*03b0*/  SHFL.IDX PT, R10, R0, RZ, 0x1f ;  /* 0x00001fff000a7589 */ /* 0x000f6200000e0000 */
[----:B------:R-:W-:Y:S01]  /*03c0*/  LOP3.LUT R3, R3, 0xffffff80, RZ, 0xc0, !PT ;  /* 0xffffff8003037812 */ /* 0x000fe200078ec0ff */
[----:B------:R-:W1:Y:S01]  /*03d0*/  S2UR UR11, SR_CTAID.X ;  /* 0x00000000000b79c3 */ /* 0x000e620000002500 */
[----:B------:R-:W-:Y:S01]  /*03e0*/  ELECT P0, URZ, PT ;  /* 0x00000000003f782f */ /* 0x000fe20003800000 */
[----:B------:R1:W2:Y:S01]  /*03f0*/  SHFL.IDX PT, R9, R0, RZ, 0x1f ;  /* 0x00001fff00097589 */ /* 0x0002a200000e0000 */
[----:B------:R-:W-:Y:S01]  /*0400*/  ELECT P1, URZ, PT ;  /* 0x00000000003f782f */ /* 0x000fe20003820000 */
[----:B------:R-:W-:Y:S01]  /*0410*/  IMAD.IADD R7, R6, 0x1, -R3 ;  /* 0x0000000106077824 */ /* 0x000fe200078e0a03 */
[----:B0-----:R-:W-:Y:S01]  /*0420*/  ULDC UR4, c[0x0][0x150] ;  /* 0x0000540000047ab9 */ /* 0x001fe20000000800 */
[----:B------:R-:W-:Y:S01]  /*0430*/  UMOV UR18, 0x80 ;  /* 0x0000008000127882 */ /* 0x000fe20000000000 */
[----:B------:R-:W-:Y:S01]  /*0440*/  NOP ;  /* 0x0000000000007918 */ /* 0x000fe20000000000 */
[----:B------:R-:W0:Y:S01]  /*0450*/  S2UR UR9, SR_CTAID.Y ;  /* 0x00000000000979c3 */ /* 0x000e220000002600 */
[----:B------:R-:W-:Y:S01]  /*0460*/  SHF.R.S32.HI R12, RZ, 0x1f, R7 ;  /* 0x0000001fff0c7819 */ /* 0x000fe20000011407 */
[----:B------:R-:W-:Y:S01]  /*0470*/  NOP ;  /* 0x0000000000007918 */ /* 0x000fe20000000000 */
[----:B------:R-:W-:Y:S01]  /*0480*/  ULDC UR23, c[0x0][0x148] ;  /* 0x0000520000177ab9 */ /* 0x000fe20000000800 */
[----:B------:R-:W-:Y:S01]  /*0490*/  ULDC UR14, c[0x0][0x144] ;  /* 0x00005100000e7ab9 */ /* 0x000fe20000000800 */
[----:B------:R-:W-:Y:S01]  /*04a0*/  LEA.HI R3, R12, R7, RZ, 0x3 ;  /* 0x000000070c037211 */ /* 0x000fe200078f18ff */
[----:B------:R0:W3:Y:S01]  /*04b0*/  SHFL.IDX PT, R16, R2, RZ, 0x1f ;  /* 0x00001fff02107589 */ /* 0x0000e200000e0000 */
[----:B------:R-:W-:-:S02]  /*04c0*/  ISETP.NE.AND P3, PT, RZ, UR20, PT ;  /* 0x00000014ff007c0c */ /* 0x000fc4000bf65270 */
[--C-:B------:R-:W-:Y:S02]  /*04d0*/  SHF.R.S32.HI R5, RZ, 0x3, R3.reuse ;  /* 0x00000003ff057819 */ /* 0x100fe40000011403 */
[----:B------:R-:W-:Y:S02]  /*04e0*/  SHF.R.S32.HI R8, RZ, 0x1f, R3 ;  /* 0x0000001fff087819 */ /* 0x000fe40000011403 */
[----:B------:R-:W-:Y:S02]  /*04f0*/  SHF.R.S32.HI R3, RZ, 0x1f, R4 ;  /* 0x0000001fff037819 */ /* 0x000fe40000011404 */
[----:B-----5:R-:W-:Y:S02]  /*0500*/  ISETP.NE.OR P0, PT, R10, RZ, !P0 ;  /* 0x000000ff0a00720c */ /* 0x020fe40004705670 */
[----:B------:R-:W-:Y:S02]  /*0510*/  LEA.HI R3, R3, R4, RZ, 0x2 ;  /* 0x0000000403037211 */ /* 0x000fe400078f10ff */
[----:B-1----:R-:W-:-:S02]  /*0520*/  I2FP.F32.U32 R0, UR11 ;  /* 0x0000000b00007c45 */ /* 0x002fc40008201000 */
[----:B------:R-:W-:Y:S02]  /*0530*/  LOP3.LUT R3, R3, 0x3ffffffc, RZ, 0xc0, !PT ;  /* 0x3ffffffc03037812 */ /* 0x000fe400078ec0ff */
[----:B--2---:R-:W-:Y:S01]  /*0540*/  ISETP.NE.OR P1, PT, R9, RZ, !P1 ;  /* 0x000000ff0900720c */ /* 0x004fe20004f25670 */
[----:B------:R-:W-:Y:S01]  /*0550*/  FMUL R0, R0, UR4 ;  /* 0x0000000400007c20 */ /* 0x000fe20008400000 */
[----:B------:R-:W-:Y:S01]  /*0560*/  ULDC UR4, c[0x0][0x154] ;  /* 0x0000550000047ab9 */ /* 0x000fe20000000800 */
[----:B------:R-:W-:Y:S01]  /*0570*/  IMAD.IADD R3, R4, 0x1, -R3 ;  /* 0x0000000104037824 */ /* 0x000fe200078e0a03 */
[----:B0-----:R-:W-:Y:S01]  /*0580*/  I2FP.F32.U32 R4, UR9 ;  /* 0x0000000900047c45 */ /* 0x001fe20008201000 */
[----:B------:R-:W-:Y:S01]  /*0590*/  VOTEU.ALL UP2, P0 ;  /* 0x00000000003f7886 */ /* 0x000fe20000040000 */
[----:B------:R-:W-:Y:S01]  /*05a0*/  LEA.HI R8, R8, R5, RZ, 0x2 ;  /* 0x0000000508087211 */ /* 0x000fe200078f10ff */
[----:B------:R-:W0:Y:S01]  /*05b0*/  F2I.U32.TRUNC.NTZ R0, R0 ;  /* 0x0000000000007305 */ /* 0x000e22000020f000 */
[----:B------:R-:W-:Y:S01]  /*05c0*/  VOTEU.ALL UP0, P0 ;  /* 0x00000000003f7886 */ /* 0x000fe20000000000 */
[----:B------:R-:W-:Y:S01]  /*05d0*/  FMUL R4, R4, UR4 ;  /* 0x0000000404047c20 */ /* 0x000fe20008400000 */
[----:B------:R-:W1:Y:S01]  /*05e0*/  @!UP2 S2UR UR13, SR_CgaCtaId ;  /* 0x00000000000da9c3 */ /* 0x000e620000008800 */
[----:B------:R-:W-:Y:S01]  /*05f0*/  LOP3.LUT R8, R8, 0xfffffffc, RZ, 0xc0, !PT ;  /* 0xfffffffc08087812 */ /* 0x000fe200078ec0ff */
[----:B------:R-:W-:Y:S01]  /*0600*/  UMOV UR4, 0x20 ;  /* 0x0000002000047882 */ /* 0x000fe20000000000 */
[----:B------:R-:W-:Y:S01]  /*0610*/  VOTEU.ALL UP3, P1 ;  /* 0x00000000003f7886 */ /* 0x000fe20000860000 */
[----:B------:R-:W-:Y:S01]  /*0620*/  @!UP2 UMOV UR12, 0x400 ;  /* 0x00000400000ca882 */ /* 0x000fe20000000000 */
[----:B------:R-:W2:Y:S01]  /*0630*/  F2I.U32.TRUNC.NTZ R4, R4 ;  /* 0x0000000400047305 */ /* 0x000ea2000020f000 */
[----:B------:R-:W-:-:S04]  /*0640*/  @!UP2 UIADD3 UR4, -UR4, 0x100000, URZ ;  /* 0x001000000404a890 */ /* 0x000fc8000fffe13f */
[----:B------:R-:W-:Y:S02]  /*0650*/  @!UP2 USHF.L.U32 UR5, UR4, 0xb, URZ ;  /* 0x0000000b0405a899 */ /* 0x000fe4000800063f */
[----:B------:R-:W-:Y:S01]  /*0660*/  @!UP2 USHF.L.U32 UR4, UR4, 0x1, URZ ;  /* 0x000000010404a899 */ /* 0x000fe2000800063f */
[----:B------:R-:W-:Y:S01]  /*0670*/  IMAD.IADD R8, R5, 0x1, -R8 ;  /* 0x0000000105087824 */ /* 0x000fe200078e0a08 */
[----:B------:R-:W5:Y:S01]  /*0680*/  @!UP3 S2UR UR17, SR_CgaCtaId ;  /* 0x000000000011b9c3 */ /* 0x000f620000008800 */
[----:B------:R-:W-:Y:S01]  /*0690*/  VOTEU.ALL UP1, P0 ;  /* 0x00000000003f7886 */ /* 0x000fe20000020000 */
[----:B------:R-:W-:Y:S01]  /*06a0*/  @!UP3 UMOV UR16, 0x400 ;  /* 0x000004000010b882 */ /* 0x000fe20000000000 */
[----:B------:R-:W-:Y:S01]  /*06b0*/  IMAD R8, R3, 0x4, R8 ;  /* 0x0000000403087824 */ /* 0x000fe200078e0208 */
[----:B0-----:R-:W-:Y:S01]  /*06c0*/  R2UR UR8, R0 ;  /* 0x00000000000872ca */ /* 0x001fe200000e0000 */
[----:B------:R-:W-:Y:S01]  /*06d0*/  VOTEU.ALL UP4, P1 ;  /* 0x00000000003f7886 */ /* 0x000fe20000880000 */
[----:B------:R-:W-:Y:S01]  /*06e0*/  VOTEU.ALL UP5, P1 ;  /* 0x00000000003f7886 */ /* 0x000fe200008a0000 */
[----:B------:R-:W-:Y:S01]  /*06f0*/  IMAD.SHL.U32 R3, R8, 0x4, RZ ;  /* 0x0000000408037824 */ /* 0x000fe200078e00ff */
[----:B------:R-:W0:Y:S01]  /*0700*/  LDC R0, c[0x0][0x140] ;  /* 0x00005000ff007b82 */ /* 0x000e220000000800 */
[----:B------:R-:W-:-:S02]  /*0710*/  LOP3.LUT P0, RZ, R7, 0x7, RZ, 0xc0, !PT ;  /* 0x0000000707ff7812 */ /* 0x000fc4000780c0ff */
[----:B--2---:R-:W-:Y:S02]  /*0720*/  R2UR UR10, R4 ;  /* 0x00000000040a72ca */ /* 0x004fe400000e0000 */
[----:B------:R-:W-:Y:S01]  /*0730*/  LOP3.LUT R8, R8, 0xc, R3, 0x78, !PT ;  /* 0x0000000c08087812 */ /* 0x000fe200078e7803 */
[----:B-1----:R-:W-:Y:S02]  /*0740*/  @!UP2 ULEA UR15, UR13, UR12, 0x18 ;  /* 0x0000000c0d0fa291 */ /* 0x002fe4000f8ec03f */
[----:B------:R-:W-:-:S04]  /*0750*/  @!UP3 UIADD3 UR12, -UR18, 0x100000, URZ ;  /* 0x00100000120cb890 */ /* 0x000fc8000fffe13f */
[----:B------:R-:W-:Y:S02]  /*0760*/  @!UP3 USHF.L.U32 UR13, UR12, 0xb, URZ ;  /* 0x0000000b0c0db899 */ /* 0x000fe4000800063f */
[----:B------:R-:W-:Y:S01]  /*0770*/  @!UP3 USHF.L.U32 UR12, UR12, 0x1, URZ ;  /* 0x000000010c0cb899 */ /* 0x000fe2000800063f */
[----:B------:R-:W-:Y:S01]  /*0780*/  ISETP.LT.U32.AND P0, PT, R8, 0x2, !P0 ;  /* 0x000000020800780c */ /* 0x000fe20004701070 */
[----:B------:R-:W-:Y:S01]  /*0790*/  UIADD3 UR8, -UR8, URZ, URZ ;  /* 0x0000003f08087290 */ /* 0x000fe2000fffe13f */
[----:B------:R-:W-:Y:S01]  /*07a0*/  VOTEU.ALL UP2, P1 ;  /* 0x00000000003f7886 */ /* 0x000fe20000840000 */
[----:B-----5:R-:W-:Y:S02]  /*07b0*/  @!UP3 ULEA UR16, UR17, UR16, 0x18 ;  /* 0x000000101110b291 */ /* 0x020fe4000f8ec03f */
[----:B------:R-:W-:Y:S01]  /*07c0*/  UIADD3 UR10, -UR10, URZ, URZ ;  /* 0x0000003f0a0a7290 */ /* 0x000fe2000fffe13f */
[----:B------:R-:W1:Y:S02]  /*07d0*/  FENCE.VIEW.ASYNC.S ;  /* 0x00000000000073c6 */ /* 0x000e640000000000 */
[----:B-1----:R-:W1:Y:S01]  /*07e0*/  @!UP0 SYNCS.EXCH.64 URZ, [UR15+0x70], UR4 ;  /* 0x000070040f3f85b2 */ /* 0x002e620008000100 */
[----:B------:R-:W-:Y:S01]  /*07f0*/  VOTEU.ALL UP3, P1 ;  /* 0x00000000003f7886 */ /* 0x000fe20000860000 */
[----:B------:R-:W-:Y:S01]  /*0800*/  UIMAD UR8, UR14, UR8, UR11 ;  /* 0x000000080e0872a4 */ /* 0x000fe2000f8e020b */
[----:B0-----:R-:W-:Y:S01]  /*0810*/  ISETP.EQ.U32.AND P2, PT, R0, 0x1, PT ;  /* 0x000000010000780c */ /* 0x001fe20003f42070 */
[----:B------:R0:W2:Y:S01]  /*0820*/  @!UP1 SYNCS.EXCH.64 URZ, [UR15+0x78], UR4 ;  /* 0x000078040f3f95b2 */ /* 0x0000a20008000100 */
[----:B------:R-:W-:Y:S01]  /*0830*/  NOP ;  /* 0x0000000000007918 */ /* 0x000fe20000000000 */
[----:B0-----:R-:W-:Y:S01]  /*0840*/  UIMAD UR4, UR23, UR10, UR9 ;  /* 0x0000000a170472a4 */ /* 0x001fe2000f8e0209 */
[----:B------:R0:W0:Y:S05]  /*0850*/  @!UP2 SYNCS.EXCH.64 URZ, [UR16+0x50], UR12 ;  /* 0x0000500c103fa5b2 */ /* 0x00002a0008000100 */
[----:B------:R-:W-:-:S04]  /*0860*/  ISETP.NE.AND P1, PT, R8, UR4, PT ;  /* 0x0000000408007c0c */ /* 0x000fc8000bf25270 */
[----:B------:R-:W-:-:S04]  /*0870*/  ISETP.EQ.OR P1, PT, RZ, UR8, !P1 ;  /* 0x00000008ff007c0c */ /* 0x000fc8000cf22670 */
[----:B------:R-:W-:Y:S01]  /*0880*/  PLOP3.LUT P0, PT, P0, P1, PT, 0x80, 0x0 ;  /* 0x000000000000781c */ /* 0x000fe20000703070 */
[----:B------:R0:W0:Y:S01]  /*0890*/  @!UP3 SYNCS.EXCH.64 URZ, [UR16+0x58], UR12 ;  /* 0x0000580c103fb5b2 */ /* 0x0000220008000100 */
[----:B------:R0:W0:Y:S01]  /*08a0*/  @!UP4 SYNCS.EXCH.64 URZ, [UR16+0x60], UR12 ;  /* 0x0000600c103fc5b2 */ /* 0x0000220008000100 */
[----:B------:R0:W0:Y:S01]  /*08b0*/  @!UP5 SYNCS.EXCH.64 URZ, [UR16+0x68], UR12 ;  /* 0x0000680c103fd5b2 */ /* 0x0000220008000100 */
[----:B------:R-:W-:Y:S01]  /*08c0*/  NOP ;  /* 0x0000000000007918 */ /* 0x000fe20000000000 */
[----:B-1-3--:R-:W-:Y:S08]  /*08d0*/  @!P2 BRA `(.L_x_3) ;  /* 0x000000000008a947 */ /* 0x00aff00003800000 */
[----:B0-2-4-:R-:W-:Y:S01]  /*08e0*/  UCGABAR_ARV ;  /* 0x00000000000079c7 */ /* 0x015fe20008000000 */
[----:B------:R-:W-:Y:S05]  /*08f0*/  BRA `(.L_x_4) ;  /* 0x0000000000047947 */ /* 0x000fea0003800000 */
.L_x_3:
[----:B0-2-4-:R-:W-:Y:S01]  /*0900*/  NOP ;  /* 0x0000000000007918 */ /* 0x015fe20000000000 */
.L_x_4:
[----:B------:R-:W-:Y:S01]  /*0910*/  ULDC.64 UR4, c[0x0][0x598] ;  /* 0x0001660000047ab9 */ /* 0x000fe20000000a00 */
[----:B------:R-:W-:Y:S01]  /*0920*/  ULDC.64 UR18, c[0x0][0x208] ;  /* 0x0000820000127ab9 */ /* 0x000fe20000000a00 */
[----:B------:R-:W-:-:S04]  /*0930*/  ISETP.NE.U32.AND P1, PT, RZ, UR4, PT ;  /* 0x00000004ff007c0c */ /* 0x000fc8000bf25070 */
[----:B------:R-:W-:-:S13]  /*0940*/  ISETP.NE.AND.EX P1, PT, RZ, UR5, PT, P1 ;  /* 0x00000005ff007c0c */ /* 0x000fda000bf25310 */
[----:B------:R-:W-:Y:S05]  /*0950*/  @!P1 BRA `(.L_x_5) ;  /* 0x00000000001c9947 */ /* 0x000fea0003800000 */
[----:B------:R-:W0:Y:S02]  /*0960*/  LDC.64 R2, c[0x0][0x598] ;  /* 0x00016600ff027b82 */ /* 0x000e240000000a00 */
[----:B0-----:R-:W2:Y:S02]  /*0970*/  LDG.E.64 R2, desc[UR18][R2.64] ;  /* 0x0000001202027981 */ /* 0x001ea4000c1e1b00 */
[----:B--2---:R-:W-:-:S04]  /*0980*/  ISETP.NE.U32.AND P1, PT, R2, RZ, PT ;  /* 0x000000ff0200720c */ /* 0x004fc80003f25070 */
[----:B------:R-:W-:-:S13]  /*0990*/  ISETP.NE.AND.EX P1, PT, R3, RZ, PT, P1 ;  /* 0x000000ff0300720c */ /* 0x000fda0003f25310 */
[----:B------:R-:W-:Y:S05]  /*09a0*/  @!P1 BRA `(.L_x_5) ;  /* 0x0000000000089947 */ /* 0x000fea0003800000 */
[----:B------:R0:W5:Y:S01]  /*09b0*/  LD.E R9, desc[UR18][R2.64] ;  /* 0x0000001202097980 */ /* 0x000162000c101900 */
[----:B------:R-:W-:Y:S05]  /*09c0*/  BRA `(.L_x_6) ;  /* 0x0000000000207947 */ /* 0x000fea0003800000 */
.L_x_5:
[----:B------:R-:W-:Y:S02]  /*09d0*/  ULDC.64 UR4, c[0x0][0x588] ;  /* 0x0001620000047ab9 */ /* 0x000fe40000000a00 */
[----:B------:R-:W-:-:S04]  /*09e0*/  ISETP.NE.U32.AND P1, PT, RZ, UR4, PT ;  /* 0x00000004ff007c0c */ /* 0x000fc8000bf25070 */
[----:B------:R-:W-:-:S13]  /*09f0*/  ISETP.NE.AND.EX P1, PT, RZ, UR5, PT, P1 ;  /* 0x00000005ff007c0c */ /* 0x000fda000bf25310 */
[----:B------:R-:W-:Y:S05]  /*0a00*/  @!P1 BRA `(.L_x_7) ;  /* 0x00000000000c9947 */ /* 0x000fea0003800000 */
[----:B------:R-:W0:Y:S02]  /*0a10*/  LDC.64 R2, c[0x0][0x588] ;  /* 0x00016200ff027b82 */ /* 0x000e240000000a00 */
[----:B0-----:R1:W5:Y:S01]  /*0a20*/  LDG.E R9, desc[UR18][R2.64] ;  /* 0x0000001202097981 */ /* 0x001362000c1e1900 */
[----:B------:R-:W-:Y:S05]  /*0a30*/  BRA `(.L_x_6) ;  /* 0x0000000000047947 */ /* 0x000fea0003800000 */
.L_x_7:
[----:B------:R-:W2:Y:S02]  /*0a40*/  LDC R9, c[0x0][0x580] ;  /* 0x00016000ff097b82 */ /* 0x000ea40000000800 */
.L_x_6:
[----:B------:R-:W-:Y:S02]  /*0a50*/  ULDC.64 UR4, c[0x0][0x5a0] ;  /* 0x0001680000047ab9 */ /* 0x000fe40000000a00 */
[----:B------:R-:W-:-:S04]  /*0a60*/  ISETP.NE.U32.AND P1, PT, RZ, UR4, PT ;  /* 0x00000004ff007c0c */ /* 0x000fc8000bf25070 */
[----:B------:R-:W-:-:S13]  /*0a70*/  ISETP.NE.AND.EX P1, PT, RZ, UR5, PT, P1 ;  /* 0x00000005ff007c0c */ /* 0x000fda000bf25310 */
[----:B------:R-:W-:Y:S05]  /*0a80*/  @!P1 BRA `(.L_x_8) ;  /* 0x00000000001c9947 */ /* 0x000fea0003800000 */
[----:B01----:R-:W0:Y:S02]  /*0a90*/  LDC.64 R2, c[0x0][0x5a0] ;  /* 0x00016800ff027b82 */ /* 0x003e240000000a00 */
[----:B0-----:R-:W3:Y:S02]  /*0aa0*/  LDG.E.64 R2, desc[UR18][R2.64] ;  /* 0x0000001202027981 */ /* 0x001ee4000c1e1b00 */
[----:B---3--:R-:W-:-:S04]  /*0ab0*/  ISETP.NE.U32.AND P1, PT, R2, RZ, PT ;  /* 0x000000ff0200720c */ /* 0x008fc80003f25070 */
[----:B------:R-:W-:-:S13]  /*0ac0*/  ISETP.NE.AND.EX P1, PT, R3, RZ, PT, P1 ;  /* 0x000000ff0300720c */ /* 0x000fda0003f25310 */
[----:B------:R-:W-:Y:S05]  /*0ad0*/  @!P1 BRA `(.L_x_8) ;  /* 0x0000000000089947 */ /* 0x000fea0003800000 */
[----:B------:R0:W5:Y:S01]  /*0ae0*/  LD.E R10, desc[UR18][R2.64] ;  /* 0x00000012020a7980 */ /* 0x000162000c101900 */
[----:B------:R-:W-:Y:S05]  /*0af0*/  BRA `(.L_x_9) ;  /* 0x0000000000207947 */ /* 0x000fea0003800000 */
.L_x_8:
[----:B------:R-:W-:Y:S02]  /*0b00*/  ULDC.64 UR4, c[0x0][0x590] ;  /* 0x0001640000047ab9 */ /* 0x000fe40000000a00 */
[----:B------:R-:W-:-:S04]  /*0b10*/  ISETP.NE.U32.AND P1, PT, RZ, UR4, PT ;  /* 0x00000004ff007c0c */ /* 0x000fc8000bf25070 */
[----:B------:R-:W-:-:S13]  /*0b20*/  ISETP.NE.AND.EX P1, PT, RZ, UR5, PT, P1 ;  /* 0x00000005ff007c0c */ /* 0x000fda000bf25310 */
[----:B------:R-:W-:Y:S05]  /*0b30*/  @!P1 BRA `(.L_x_10) ;  /* 0x00000000000c9947 */ /* 0x000fea0003800000 */
[----:B------:R-:W3:Y:S02]  /*0b40*/  LDC.64 R10, c[0x0][0x590] ;  /* 0x00016400ff0a7b82 */ /* 0x000ee40000000a00 */
[----:B---3--:R3:W5:Y:S01]  /*0b50*/  LDG.E R10, desc[UR18][R10.64] ;  /* 0x000000120a0a7981 */ /* 0x008762000c1e1900 */
[----:B------:R-:W-:Y:S05]  /*0b60*/  BRA `(.L_x_9) ;  /* 0x0000000000047947 */ /* 0x000fea0003800000 */
.L_x_10:
[----:B------:R-:W4:Y:S02]  /*0b70*/  LDC R10, c[0x0][0x584] ;  /* 0x00016100ff0a7b82 */ /* 0x000f240000000800 */
.L_x_9:
[----:B------:R-:W-:Y:S01]  /*0b80*/  ULDC UR4, c[0x0][0x65c] ;  /* 0x0001970000047ab9 */ /* 0x000fe20000000800 */
[----:B01----:R-:W0:Y:S01]  /*0b90*/  LDC.64 R2, c[0x0][0x650] ;  /* 0x00019400ff027b82 */ /* 0x003e220000000a00 */
[----:B------:R-:W-:Y:S01]  /*0ba0*/  UISETP.NE.AND UP2, UPT, UR4, 0x1, UPT ;  /* 0x000000010400788c */ /* 0x000fe2000bf45270 */
[----:B---3--:R-:W-:Y:S01]  /*0bb0*/  PRMT R11, RZ, 0x7610, R11 ;  /* 0x00007610ff0b7816 */ /* 0x008fe2000000000b */
[----:B------:R-:W-:Y:S01]  /*0bc0*/  UISETP.NE.AND UP0, UPT, UR20, 0x2, UPT ;  /* 0x000000021400788c */ /* 0x000fe2000bf05270 */
[----:B------:R-:W-:-:S08]  /*0bd0*/  IMAD.MOV.U32 R4, RZ, RZ, -0x1 ;  /* 0xffffffffff047424 */ /* 0x000fd000078e00ff */
[----:B------:R-:W-:Y:S01]  /*0be0*/  @UP2 ULDC UR14, c[0x0][0x10] ;  /* 0x00000400000e2ab9 */ /* 0x000fe20000000800 */
[----:B------:R-:W-:Y:S01]  /*0bf0*/  @UP2 UMOV UR4, UR9 ;  /* 0x0000000900042c82 */ /* 0x000fe20008000000 */
[----:B------:R-:W-:Y:S01]  /*0c00*/  @UP2 UMOV UR5, URZ ;  /* 0x0000003f00052c82 */ /* 0x000fe20008000000 */
[----:B------:R-:W-:Y:S01]  /*0c10*/  @!UP2 ULDC UR16, c[0x0][0xc] ;  /* 0x000003000010aab9 */ /* 0x000fe20000000800 */
[----:B------:R-:W-:Y:S01]  /*0c20*/  @UP2 UIMAD.WIDE.U32 UR14, UR11, UR14, UR4 ;  /* 0x0000000e0b0e22a5 */ /* 0x000fe2000f8e0004 */
[----:B------:R-:W-:Y:S02]  /*0c30*/  ULDC UR12, c[0x0][0xc] ;  /* 0x00000300000c7ab9 */ /* 0x000fe40000000800 */
[----:B------:R-:W-:Y:S01]  /*0c40*/  @UP2 UMOV UR4, URZ ;  /* 0x0000003f00042c82 */ /* 0x000fe20008000000 */
[----:B------:R-:W-:Y:S01]  /*0c50*/  UMOV UR5, URZ ;  /* 0x0000003f00057c82 */ /* 0x000fe20008000000 */
[----:B------:R-:W-:Y:S01]  /*0c60*/  @UP2 UIADD3 UR15, UR15, UR4, URZ ;  /* 0x000000040f0f2290 */ /* 0x000fe2000fffe03f */
[----:B------:R-:W-:-:S02]  /*0c70*/  ULDC UR13, c[0x0][0x10] ;  /* 0x00000400000d7ab9 */ /* 0x000fc40000000800 */
[----:B------:R-:W-:Y:S01]  /*0c80*/  UMOV UR4, UR11 ;  /* 0x0000000b00047c82 */ /* 0x000fe20008000000 */
[----:B------:R-:W-:Y:S02]  /*0c90*/  UIMAD.WIDE.U32 UR12, UR12, UR13, URZ ;  /* 0x0000000d0c0c72a5 */ /* 0x000fe4000f8e003f */
[----:B------:R-:W-:Y:S01]  /*0ca0*/  @!UP2 UIMAD.WIDE.U32 UR4, UR9, UR16, UR4 ;  /* 0x000000100904a2a5 */ /* 0x000fe2000f8e0004 */
[----:B------:R-:W-:Y:S02]  /*0cb0*/  ULDC UR11, c[0x0][0x14] ;  /* 0x00000500000b7ab9 */ /* 0x000fe40000000800 */
[----:B------:R-:W-:Y:S02]  /*0cc0*/  UIMAD.WIDE.U32 UR16, UR12, UR11, URZ ;  /* 0x0000000b0c1072a5 */ /* 0x000fe4000f8e003f */
[----:B------:R-:W-:Y:S02]  /*0cd0*/  UIMAD UR13, UR13, UR11, URZ ;  /* 0x0000000b0d0d72a4 */ /* 0x000fe4000f8e023f */
[----:B------:R-:W-:Y:S01]  /*0ce0*/  @!UP2 UMOV UR14, UR4 ;  /* 0x00000004000eac82 */ /* 0x000fe20008000000 */
[----:B------:R-:W-:Y:S01]  /*0cf0*/  @!UP2 UMOV UR15, UR5 ;  /* 0x00000005000fac82 */ /* 0x000fe20008000000 */
[----:B------:R-:W-:-:S02]  /*0d00*/  UIADD3 UR13, UR17, UR13, URZ ;  /* 0x0000000d110d7290 */ /* 0x000fc4000fffe03f */
[----:B------:R-:W-:-:S04]  /*0d10*/  UIADD3 UR4, UP1, UR14, UR16, URZ ;  /* 0x000000100e047290 */ /* 0x000fc8000ff3e03f */
[----:B------:R-:W-:Y:S02]  /*0d20*/  UIADD3.X UR5, UR15, UR13, URZ, UP1, !UPT ;  /* 0x0000000d0f057290 */ /* 0x000fe40008ffe43f */
[----:B------:R-:W-:Y:S02]  /*0d30*/  USEL UR4, UR4, UR14, !UP0 ;  /* 0x0000000e04047287 */ /* 0x000fe4000c000000 */
[----:B------:R-:W-:-:S04]  /*0d40*/  USEL UR5, UR5, UR15, !UP0 ;  /* 0x0000000f05057287 */ /* 0x000fc8000c000000 */
[----:B0-----:R-:W-:Y:S01]  /*0d50*/  ISETP.LE.U32.AND P1, PT, R2, UR4, PT ;  /* 0x0000000402007c0c */ /* 0x001fe2000bf23070 */
[----:B------:R-:W-:Y:S02]  /*0d60*/  IMAD.MOV.U32 R2, RZ, RZ, -0x1 ;  /* 0xffffffffff027424 */ /* 0x000fe400078e00ff */
[----:B------:R-:W-:Y:S02]  /*0d70*/  IMAD.U32 R0, RZ, RZ, UR5 ;  /* 0x00000005ff007e24 */ /* 0x000fe4000f8e00ff */
[----:B------:R-:W-:-:S03]  /*0d80*/  IMAD.U32 R5, RZ, RZ, UR5 ;  /* 0x00000005ff057e24 */ /* 0x000fc6000f8e00ff */
[----:B------:R-:W-:Y:S01]  /*0d90*/  ISETP.GE.U32.AND.EX P1, PT, R0, R3, PT, P1 ;  /* 0x000000030000720c */ /* 0x000fe20003f26110 */
[----:B------:R-:W-:Y:S02]  /*0da0*/  IMAD.U32 R0, RZ, RZ, UR4 ;  /* 0x00000004ff007e24 */ /* 0x000fe4000f8e00ff */
[----:B------:R-:W-:-:S10]  /*0db0*/  IMAD.MOV.U32 R3, RZ, RZ, -0x1 ;  /* 0xffffffffff037424 */ /* 0x000fd400078e00ff */
[----:B------:R-:W-:Y:S05]  /*0dc0*/  @P1 BRA `(.L_x_11) ;  /* 0x0000000400481947 */ /* 0x000fea0003800000 */
[----:B------:R-:W-:Y:S01]  /*0dd0*/  ULDC.64 UR24, c[0x0][0x628] ;  /* 0x00018a0000187ab9 */ /* 0x000fe20000000a00 */
[C---:B------:R-:W-:Y:S01]  /*0de0*/  R2UR UR27, R0.reuse ;  /* 0x00000000001b72ca */ /* 0x040fe200000e0000 */
[----:B------:R-:W-:Y:S01]  /*0df0*/  ULDC UR26, c[0x0][0x630] ;  /* 0x00018c00001a7ab9 */ /* 0x000fe20000000800 */
[----:B------:R-:W-:Y:S02]  /*0e00*/  ISETP.NE.U32.AND P1, PT, RZ, UR24, PT ;  /* 0x00000018ff007c0c */ /* 0x000fe4000bf25070 */
[----:B------:R-:W-:Y:S02]  /*0e10*/  R2UR UR4, R0 ;  /* 0x00000000000472ca */ /* 0x000fe400000e0000 */
[----:B------:R-:W-:Y:S02]  /*0e20*/  ISETP.NE.AND.EX P1, PT, RZ, UR25, PT, P1 ;  /* 0x00000019ff007c0c */ /* 0x000fe4000bf25310 */
[----:B------:R-:W-:-:S11]  /*0e30*/  R2UR UR5, R5 ;  /* 0x00000000050572ca */ /* 0x000fd600000e0000 */
[----:B------:R-:W-:Y:S05]  /*0e40*/  @!P1 BRA `(.L_x_12) ;  /* 0x0000000000309947 */ /* 0x000fea0003800000 */
[----:B------:R-:W-:Y:S01]  /*0e50*/  R2UR UR4, R0 ;  /* 0x00000000000472ca */ /* 0x000fe200000e0000 */
[----:B------:R-:W-:Y:S01]  /*0e60*/  ULDC UR11, c[0x0][0x634] ;  /* 0x00018d00000b7ab9 */ /* 0x000fe20000000800 */
[----:B------:R-:W-:-:S11]  /*0e70*/  R2UR UR12, R5 ;  /* 0x00000000050c72ca */ /* 0x000fd600000e0000 */
[----:B------:R-:W-:-:S04]  /*0e80*/  UIADD3 UR11, UP1, UR4, UR11, URZ ;  /* 0x0000000b040b7290 */ /* 0x000fc8000ff3e03f */
[----:B------:R-:W-:-:S04]  /*0e90*/  UIADD3.X UR12, URZ, UR12, URZ, UP1, !UPT ;  /* 0x0000000c3f0c7290 */ /* 0x000fc80008ffe43f */
[----:B------:R-:W-:-:S04]  /*0ea0*/  UIMAD.WIDE.U32 UR4, UR12, UR24, URZ ;  /* 0x000000180c0472a5 */ /* 0x000fc8000f8e003f */
[----:B------:R-:W-:Y:S02]  /*0eb0*/  UIMAD.WIDE.U32 UR14, UP1, UR11, UR25, UR4 ;  /* 0x000000190b0e72a5 */ /* 0x000fe4000f820004 */
[----:B------:R-:W-:Y:S02]  /*0ec0*/  UIMAD.WIDE.U32 UR4, UR11, UR24, URZ ;  /* 0x000000180b0472a5 */ /* 0x000fe4000f8e003f */
[----:B------:R-:W-:Y:S02]  /*0ed0*/  UIADD3.X UR21, URZ, URZ, URZ, UP1, !UPT ;  /* 0x0000003f3f157290 */ /* 0x000fe40008ffe43f */
[----:B------:R-:W-:Y:S01]  /*0ee0*/  UIADD3 URZ, UP1, UR5, UR14, URZ ;  /* 0x0000000e053f7290 */ /* 0x000fe2000ff3e03f */
[----:B------:R-:W-:-:S03]  /*0ef0*/  UMOV UR20, UR15 ;  /* 0x0000000f00147c82 */ /* 0x000fc60008000000 */
[----:B------:R-:W-:-:S12]  /*0f00*/  UIMAD.WIDE.U32.X UR4, UR12, UR25, UR20, UP1 ;  /* 0x000000190c0472a5 */ /* 0x000fd800088e0414 */
.L_x_12:
[----:B------:R-:W-:Y:S01]  /*0f10*/  USHF.R.U64 UR4, UR4, UR26, UR5 ;  /* 0x0000001a04047299 */ /* 0x000fe20008001205 */
[----:B------:R-:W-:Y:S01]  /*0f20*/  R2UR UR15, R5 ;  /* 0x00000000050f72ca */ /* 0x000fe200000e0000 */
[----:B------:R-:W-:Y:S02]  /*0f30*/  USHF.R.U32.HI UR5, URZ, UR26, UR5 ;  /* 0x0000001a3f057299 */ /* 0x000fe40008011605 */
[----:B------:R-:W-:Y:S01]  /*0f40*/  UIADD3 UR12, UP1, URZ, -UR4, URZ ;  /* 0x800000043f0c7290 */ /* 0x000fe2000ff3e03f */
[----:B------:R-:W-:Y:S01]  /*0f50*/  ULDC.64 UR20, c[0x0][0x620] ;  /* 0x0001880000147ab9 */ /* 0x000fe20000000a00 */
[----:B------:R-:W-:Y:S02]  /*0f60*/  UMOV UR14, UR27 ;  /* 0x0000001b000e7c82 */ /* 0x000fe40008000000 */
[----:B------:R-:W-:Y:S01]  /*0f70*/  UIADD3.X UR5, URZ, ~UR5, URZ, UP1, !UPT ;  /* 0x800000053f057290 */ /* 0x000fe20008ffe43f */
[----:B------:R-:W-:Y:S01]  /*0f80*/  ULDC UR11, c[0x0][0x618] ;  /* 0x00018600000b7ab9 */ /* 0x000fe20000000800 */
[----:B------:R-:W-:-:S02]  /*0f90*/  @UP2 UIMAD UR8, UR23, UR10, UR9 ;  /* 0x0000000a170822a4 */ /* 0x000fc4000f8e0209 */
[----:B------:R-:W-:Y:S02]  /*0fa0*/  UIMAD UR5, UR5, UR20, URZ ;  /* 0x00000014050572a4 */ /* 0x000fe4000f8e023f */
[----:B------:R-:W-:Y:S02]  /*0fb0*/  UIMAD.WIDE.U32 UR14, UR12, UR20, UR14 ;  /* 0x000000140c0e72a5 */ /* 0x000fe4000f8e000e */
[----:B------:R-:W-:Y:S01]  /*0fc0*/  UIMAD UR12, UR12, UR21, UR5 ;  /* 0x000000150c0c72a4 */ /* 0x000fe2000f8e0205 */
[----:B------:R-:W-:Y:S01]  /*0fd0*/  ULDC UR20, c[0x0][0x608] ;  /* 0x0001820000147ab9 */ /* 0x000fe20000000800 */
[----:B------:R-:W-:Y:S02]  /*0fe0*/  ULDC UR28, c[0x0][0x658] ;  /* 0x00019600001c7ab9 */ /* 0x000fe40000000800 */
[----:B------:R-:W-:Y:S01]  /*0ff0*/  UIADD3 UR12, UR15, UR12, URZ ;  /* 0x0000000c0f0c7290 */ /* 0x000fe2000fffe03f */
[----:B------:R-:W-:Y:S01]  /*1000*/  UMOV UR9, 0xffffffff ;  /* 0xffffffff00097882 */ /* 0x000fe20000000000 */
[----:B------:R-:W-:-:S02]  /*1010*/  ULDC UR5, c[0x0][0x600] ;  /* 0x0001800000057ab9 */ /* 0x000fc40000000800 */
[----:B------:R-:W-:Y:S02]  /*1020*/  USHF.R.U64 UR27, UR14, UR11, UR12 ;  /* 0x0000000b0e1b7299 */ /* 0x000fe4000800120c */
[----:B------:R-:W-:Y:S02]  /*1030*/  USHF.R.U32.HI UR12, URZ, UR11, UR12 ;  /* 0x0000000b3f0c7299 */ /* 0x000fe4000801160c */
[----:B------:R-:W-:Y:S01]  /*1040*/  USHF.L.U32 UR9, UR9, UR28, URZ ;  /* 0x0000001c09097299 */ /* 0x000fe2000800063f */
[----:B------:R-:W-:Y:S01]  /*1050*/  ULDC.64 UR10, c[0x0][0x640] ;  /* 0x00019000000a7ab9 */ /* 0x000fe20000000a00 */
[----:B------:R-:W-:Y:S01]  /*1060*/  USHF.R.U64 UR32, UR27, UR20, UR12 ;  /* 0x000000141b207299 */ /* 0x000fe2000800120c */
[----:B------:R-:W-:Y:S01]  /*1070*/  ISETP.NE.U32.AND P1, PT, RZ, UR10, PT ;  /* 0x0000000aff007c0c */ /* 0x000fe2000bf25070 */
[----:B------:R-:W-:Y:S02]  /*1080*/  USHF.R.U32.HI UR12, URZ, UR20, UR12 ;  /* 0x000000143f0c7299 */ /* 0x000fe4000801160c */
[----:B------:R-:W-:Y:S01]  /*1090*/  UIADD3 UR26, UR5, -0x1, URZ ;  /* 0xffffffff051a7890 */ /* 0x000fe2000fffe03f */
[----:B------:R-:W-:Y:S01]  /*10a0*/  ISETP.NE.AND.EX P1, PT, RZ, UR11, PT, P1 ;  /* 0x0000000bff007c0c */ /* 0x000fe2000bf25310 */
[----:B------:R-:W-:-:S02]  /*10b0*/  USHF.R.U64 UR33, UR32, UR28, UR12 ;  /* 0x0000001c20217299 */ /* 0x000fc4000800120c */
[----:B------:R-:W-:Y:S02]  /*10c0*/  USHF.R.U32.HI UR14, URZ, UR28, UR12 ;  /* 0x0000001c3f0e7299 */ /* 0x000fe4000801160c */
[----:B------:R-:W-:Y:S01]  /*10d0*/  ULOP3.LUT UR12, URZ, UR9, URZ, 0x33, !UPT ;  /* 0x000000093f0c7292 */ /* 0x000fe2000f8e333f */
[----:B------:R-:W-:Y:S01]  /*10e0*/  ULDC UR29, c[0x0][0x648] ;  /* 0x00019200001d7ab9 */ /* 0x000fe20000000800 */
[----:B------:R-:W-:Y:S01]  /*10f0*/  ULDC UR30, c[0x0][0x638] ;  /* 0x00018e00001e7ab9 */ /* 0x000fe20000000800 */
[----:B------:R-:W-:Y:S01]  /*1100*/  UMOV UR31, 0x1 ;  /* 0x00000001001f7882 */ /* 0x000fe20000000000 */
[----:B------:R-:W-:-:S04]  /*1110*/  UMOV UR9, UR33 ;  /* 0x0000002100097c82 */ /* 0x000fc80008000000 */
[----:B------:R-:W-:Y:S05]  /*1120*/  @!P1 BRA `(.L_x_13) ;  /* 0x0000000000309947 */ /* 0x000fea0003800000 */
[----:B------:R-:W-:Y:S02]  /*1130*/  ULDC UR9, c[0x0][0x64c] ;  /* 0x0001930000097ab9 */ /* 0x000fe40000000800 */
        /* <DEDUP_REMOVED lines=8> */
[----:B------:R-:W-:-:S07]  /*11c0*/  UIMAD.WIDE.U32.X UR10, UR23, UR11, UR24, UP1 ;  /* 0x0000000b170a72a5 */ /* 0x000fce00088e0418 */
[----:B------:R-:W-:Y:S01]  /*11d0*/  UMOV UR9, UR10 ;  /* 0x0000000a00097c82 */ /* 0x000fe20008000000 */
[----:B------:R-:W-:-:S05]  /*11e0*/  UMOV UR14, UR11 ;  /* 0x0000000b000e7c82 */ /* 0x000fca0008000000 */
.L_x_13:
[----:B------:R-:W-:Y:S01]  /*11f0*/  USHF.R.U64 UR10, UR9, UR29, UR14 ;  /* 0x0000001d090a7299 */ /* 0x000fe2000800120e */
[----:B------:R-:W-:Y:S01]  /*1200*/  IMAD.MOV.U32 R11, RZ, RZ, 0x1 ;  /* 0x00000001ff0b7424 */ /* 0x000fe200078e00ff */
[----:B------:R-:W-:Y:S01]  /*1210*/  USHF.L.U32 UR9, UR31, UR28, URZ ;  /* 0x0000001c1f097299 */ /* 0x000fe2000800063f */
[----:B------:R-:W-:Y:S01]  /*1220*/  IMAD.U32 R4, RZ, RZ, UR4 ;  /* 0x00000004ff047e24 */ /* 0x000fe2000f8e00ff */
[----:B------:R-:W-:Y:S02]  /*1230*/  ULOP3.LUT UR12, UR32, UR12, URZ, 0xc0, !UPT ;  /* 0x0000000c200c7292 */ /* 0x000fe4000f8ec03f */
[----:B------:R-:W-:Y:S02]  /*1240*/  UIADD3 UR11, -UR10, URZ, URZ ;  /* 0x0000003f0a0b7290 */ /* 0x000fe4000fffe13f */
[----:B------:R-:W-:Y:S02]  /*1250*/  UIMAD UR12, UR9, UR10, UR12 ;  /* 0x0000000a090c72a4 */ /* 0x000fe4000f8e020c */
[----:B------:R-:W-:-:S02]  /*1260*/  ULOP3.LUT UR26, UR27, UR26, URZ, 0xc0, !UPT ;  /* 0x0000001a1b1a7292 */ /* 0x000fc4000f8ec03f */
[----:B------:R-:W-:Y:S01]  /*1270*/  UIMAD UR9, UR11, UR30, UR33 ;  /* 0x0000001e0b0972a4 */ /* 0x000fe2000f8e0221 */
[----:B------:R-:W-:Y:S02]  /*1280*/  ULDC UR10, c[0x0][0x610] ;  /* 0x00018400000a7ab9 */ /* 0x000fe40000000800 */
[----:B------:R-:W-:Y:S02]  /*1290*/  UIMAD UR8, UR12, UR10, UR8 ;  /* 0x0000000a0c0872a4 */ /* 0x000fe4000f8e0208 */
[----:B------:R-:W-:-:S04]  /*12a0*/  UIMAD UR9, UR9, UR5, UR26 ;  /* 0x00000005090972a4 */ /* 0x000fc8000f8e021a */
[----:B------:R-:W-:Y:S02]  /*12b0*/  USEL UR5, UR9, UR8, !UP2 ;  /* 0x0000000809057287 */ /* 0x000fe4000d000000 */
[----:B------:R-:W-:-:S04]  /*12c0*/  USEL UR8, UR8, UR9, !UP2 ;  /* 0x0000000908087287 */ /* 0x000fc8000d000000 */
[----:B------:R-:W-:Y:S02]  /*12d0*/  IMAD.U32 R3, RZ, RZ, UR5 ;  /* 0x00000005ff037e24 */ /* 0x000fe4000f8e00ff */
[----:B------:R-:W-:-:S07]  /*12e0*/  IMAD.U32 R2, RZ, RZ, UR8 ;  /* 0x00000008ff027e24 */ /* 0x000fce000f8e00ff */
.L_x_11:
[----:B------:R-:W-:Y:S05]  /*12f0*/  @!P2 BRA `(.L_x_14) ;  /* 0x00000000000ca947 */ /* 0x000fea0003800000 */
[----:B------:R-:W-:Y:S01]  /*1300*/  UCGABAR_WAIT ;  /* 0x0000000000007dc7 */ /* 0x000fe20008000000 */
[----:B------:R-:W-:Y:S01]  /*1310*/  CCTL.IVALL ;  /* 0x00000000ff00798f */ /* 0x000fe20002000000 */
[----:B------:R-:W-:Y:S05]  /*1320*/  BRA `(.L_x_15) ;  /* 0x0000000000047947 */ /* 0x000fea0003800000 */
.L_x_14:
[----:B------:R-:W-:Y:S06]  /*1330*/  BAR.SYNC.DEFER_BLOCKING 0x0 ;  /* 0x0000000000007b1d */ /* 0x000fec0000010000 */
.L_x_15:
[----:B------:R-:W-:Y:S02]  /*1340*/  ULDC UR4, c[0x0][0x28c] ;  /* 0x0000a30000047ab9 */ /* 0x000fe40000000800 */
[----:B------:R-:W-:-:S04]  /*1350*/  UIADD3 UR4, UR4, 0x7f, URZ ;  /* 0x0000007f04047890 */ /* 0x000fc8000fffe03f */
[----:B------:R-:W-:-:S04]  /*1360*/  USHF.R.S32.HI UR5, URZ, 0x1f, UR4 ;  /* 0x0000001f3f057899 */ /* 0x000fc80008011404 */
[----:B------:R-:W-:-:S04]  /*1370*/  ULEA.HI UR5, UR5, UR4, URZ, 0x7 ;  /* 0x0000000405057291 */ /* 0x000fc8000f8f383f */
[----:B------:R-:W-:Y:S01]  /*1380*/  USHF.R.S32.HI UR14, URZ, 0x7, UR5 ;  /* 0x000000073f0e7899 */ /* 0x000fe20008011405 */
[----:B------:R-:W-:Y:S11]  /*1390*/  @!P3 BRA `(.L_x_16) ;  /* 0x0000004400a4b947 */ /* 0x000ff60003800000 */
[----:B------:R-:W-:-:S06]  /*13a0*/  UISETP.GT.U32.AND UP1, UPT, UR22, 0x1, UPT ;  /* 0x000000011600788c */ /* 0x000fcc000bf24070 */
[----:B------:R-:W-:-:S13]  /*13b0*/  PLOP3.LUT P1, PT, PT, PT, UP1, 0x80, 0x0 ;  /* 0x000000000000781c */ /* 0x000fda0003f2f018 */
[----:B------:R-:W-:Y:S05]  /*13c0*/  @P1 EXIT ;  /* 0x000000000000194d */ /* 0x000fea0003800000 */
.L_x_17:
[----:B------:R-:W-:-:S08]  /*13d0*/  NOP ;  /* 0x0000000000007918 */ /* 0x000fd00000000000 */
[----:B------:R-:W0:Y:S02]  /*13e0*/  USETMAXREG.TRY_ALLOC.CTAPOOL UP1, 0xe8 ;  /* 0x000000e8000079c8 */ /* 0x000e240008020600 */
[----:B0-----:R-:W-:-:S13]  /*13f0*/  PLOP3.LUT P1, PT, PT, PT, UP1, 0x80, 0x0 ;  /* 0x000000000000781c */ /* 0x001fda0003f2f018 */
[----:B------:R-:W-:Y:S05]  /*1400*/  @!P1 BRA `(.L_x_17) ;  /* 0xfffffffc00f09947 */ /* 0x000fea000383ffff */
[----:B------:R-:W-:-:S13]  /*1410*/  LOP3.LUT P1, RZ, R11, 0xff, RZ, 0xc0, !PT ;  /* 0x000000ff0bff7812 */ /* 0x000fda000782c0ff */
[----:B------:R-:W-:Y:S05]  /*1420*/  @!P1 EXIT ;  /* 0x000000000000994d */ /* 0x000fea0003800000 */
[----:B------:R-:W0:Y:S01]  /*1430*/  S2UR UR5, SR_CgaCtaId ;  /* 0x00000000000579c3 */ /* 0x000e220000008800 */
[CC--:B------:R-:W-:Y:S01]  /*1440*/  LEA.HI R6, R12.reuse, R7.reuse, RZ, 0x2 ;  /* 0x000000070c067211 */ /* 0x0c0fe200078f10ff */
[----:B------:R-:W-:Y:S01]  /*1450*/  USHF.R.U32.HI UR4, URZ, 0x2, UR14 ;  /* 0x000000023f047899 */ /* 0x000fe2000801160e */
[----:B------:R-:W-:Y:S01]  /*1460*/  LEA.HI R14, R12, R7, RZ, 0x5 ;  /* 0x000000070c0e7211 */ /* 0x000fe200078f28ff */
[----:B------:R-:W-:Y:S01]  /*1470*/  UMOV UR12, 0x400 ;  /* 0x00000400000c7882 */ /* 0x000fe20000000000 */
[--C-:B------:R-:W-:Y:S01]  /*1480*/  SHF.R.S32.HI R13, RZ, 0x2, R6.reuse ;  /* 0x00000002ff0d7819 */ /* 0x100fe20000011406 */
[----:B------:R-:W-:Y:S01]  /*1490*/  ULOP3.LUT UR15, UR14, 0x3, URZ, 0xc0, !UPT ;  /* 0x000000030e0f7892 */ /* 0x000fe2000f8ec03f */
[----:B------:R-:W-:Y:S01]  /*14a0*/  SHF.R.S32.HI R12, RZ, 0x1f, R6 ;  /* 0x0000001fff0c7819 */ /* 0x000fe20000011406 */
[----:B------:R-:W-:Y:S01]  /*14b0*/  ULOP3.LUT UR4, UR4, 0x1, URZ, 0xc0, !UPT ;  /* 0x0000000104047892 */ /* 0x000fe2000f8ec03f */
[----:B------:R-:W-:Y:S01]  /*14c0*/  LOP3.LUT R6, R6, 0xfffffffc, RZ, 0xc0, !PT ;  /* 0xfffffffc06067812 */ /* 0x000fe200078ec0ff */
[----:B------:R-:W-:Y:S01]  /*14d0*/  USEL UR15, UR15, URZ, !UP0 ;  /* 0x0000003f0f0f7287 */ /* 0x000fe2000c000000 */
[----:B------:R-:W-:Y:S01]  /*14e0*/  LEA.HI R12, R12, R13, RZ, 0x3 ;  /* 0x0000000d0c0c7211 */ /* 0x000fe200078f18ff */
[----:B------:R-:W-:-:S02]  /*14f0*/  UISETP.EQ.U32.AND UP0, UPT, UR4, 0x1, !UP0 ;  /* 0x000000010400788c */ /* 0x000fc4000c702070 */
[----:B------:R-:W-:Y:S01]  /*1500*/  IMAD.IADD R11, R7, 0x1, -R6 ;  /* 0x00000001070b7824 */ /* 0x000fe200078e0a06 */
[----:B------:R-:W-:Y:S01]  /*1510*/  LOP3.LUT R6, R12, 0xfffffff8, RZ, 0xc0, !PT ;  /* 0xfffffff80c067812 */ /* 0x000fe200078ec0ff */
[----:B------:R-:W-:Y:S01]  /*1520*/  VIADD R12, R16, 0xffffffff ;  /* 0xffffffff100c7836 */ /* 0x000fe20000000000 */
[----:B------:R-:W-:Y:S01]  /*1530*/  UISETP.LT.AND UP1, UPT, UR14, 0x1, UPT ;  /* 0x000000010e00788c */ /* 0x000fe2000bf21270 */
[----:B------:R-:W-:Y:S02]  /*1540*/  ULDC UR6, c[0x0][0x284] ;  /* 0x0000a10000067ab9 */ /* 0x000fe40000000800 */
[----:B------:R-:W-:Y:S01]  /*1550*/  IMAD.IADD R6, R13, 0x1, -R6 ;  /* 0x000000010d067824 */ /* 0x000fe200078e0a06 */
[C---:B------:R-:W-:Y:S01]  /*1560*/  ISETP.NE.AND P1, PT, R12.reuse, RZ, PT ;  /* 0x000000ff0c00720c */ /* 0x040fe20003f25270 */
[----:B------:R-:W-:Y:S01]  /*1570*/  IMAD.SHL.U32 R12, R12, 0x8, RZ ;  /* 0x000000080c0c7824 */ /* 0x000fe200078e00ff */
[----:B------:R-:W-:Y:S01]  /*1580*/  SHF.R.S32.HI R13, RZ, 0x5, R14 ;  /* 0x00000005ff0d7819 */ /* 0x000fe2000001140e */
[----:B0-----:R-:W-:Y:S01]  /*1590*/  ULEA UR12, UR5, UR12, 0x18 ;  /* 0x0000000c050c7291 */ /* 0x001fe2000f8ec03f */
[--C-:B------:R-:W-:Y:S01]  /*15a0*/  SHF.R.S32.HI R7, RZ, 0x1f, R6.reuse ;  /* 0x0000001fff077819 */ /* 0x100fe20000011406 */
[----:B------:R-:W-:Y:S01]  /*15b0*/  USEL UR20, UR14, 0x1, UP1 ;  /* 0x000000010e147887 */ /* 0x000fe20008800000 */
[----:B------:R-:W-:Y:S01]  /*15c0*/  LOP3.LUT R12, R12, 0x8, RZ, 0xc0, !PT ;  /* 0x000000080c0c7812 */ /* 0x000fe200078ec0ff */
[----:B------:R-:W-:Y:S01]  /*15d0*/  UIADD3 UR4, UR12, 0x180, URZ ;  /* 0x000001800c047890 */ /* 0x000fe2000fffe03f */
[C-C-:B------:R-:W-:Y:S01]  /*15e0*/  IMAD R18, R13.reuse, -0x10, -R6.reuse ;  /* 0xfffffff00d127824 */ /* 0x140fe200078e0a06 */
[----:B------:R-:W-:Y:S01]  /*15f0*/  UIADD3 UR5, UR12, 0x8180, URZ ;  /* 0x000081800c057890 */ /* 0x000fe2000fffe03f */
[----:B------:R-:W-:Y:S01]  /*1600*/  IMAD.WIDE R6, R13, 0x10, R6 ;  /* 0x000000100d067825 */ /* 0x000fe200078e0206 */
[----:B------:R-:W-:Y:S01]  /*1610*/  UIADD3 UR26, UR12, 0x50, URZ ;  /* 0x000000500c1a7890 */ /* 0x000fe2000fffe03f */
[----:B------:R-:W-:Y:S01]  /*1620*/  SEL R85, RZ, 0x1, P1 ;  /* 0x00000001ff557807 */ /* 0x000fe20000800000 */
[----:B------:R-:W-:Y:S01]  /*1630*/  USHF.R.U32.HI UR4, URZ, 0x4, UR4 ;  /* 0x000000043f047899 */ /* 0x000fe20008011604 */
[C---:B------:R-:W-:Y:S01]  /*1640*/  LOP3.LUT R86, R12.reuse, 0x8, RZ, 0x3c, !PT ;  /* 0x000000080c567812 */ /* 0x040fe200078e3cff */
[----:B------:R-:W-:Y:S01]  /*1650*/  USHF.R.U32.HI UR5, URZ, 0x4, UR5 ;  /* 0x000000043f057899 */ /* 0x000fe20008011605 */
[----:B------:R-:W-:Y:S01]  /*1660*/  LOP3.LUT R17, R12, 0x18, RZ, 0x3c, !PT ;  /* 0x000000180c117812 */ /* 0x000fe200078e3cff */
[----:B------:R-:W-:Y:S01]  /*1670*/  ULOP3.LUT UR4, UR4, 0x3fff, URZ, 0xc0, !UPT ;  /* 0x00003fff04047892 */ /* 0x000fe2000f8ec03f */
[----:B------:R-:W-:Y:S01]  /*1680*/  LEA R16, R16, UR26, 0x3 ;  /* 0x0000001a10107c11 */ /* 0x000fe2000f8e18ff */
[----:B------:R-:W-:Y:S01]  /*1690*/  ULOP3.LUT UR5, UR5, 0x3fff, URZ, 0xc0, !UPT ;  /* 0x00003fff05057892 */ /* 0x000fe2000f8ec03f */
[----:B------:R-:W-:Y:S01]  /*16a0*/  VIADD R18, R18, UR6 ;  /* 0x0000000612127c36 */ /* 0x000fe20008000000 */
[----:B------:R-:W-:-:S02]  /*16b0*/  ULOP3.LUT UR24, UR7, 0x1, URZ, 0xfc, !UPT ;  /* 0x0000000107187892 */ /* 0x000fc4000f8efc3f */
[----:B------:R-:W-:Y:S02]  /*16c0*/  USHF.L.U32 UR25, UR14, 0x1, URZ ;  /* 0x000000010e197899 */ /* 0x000fe4000800063f */
[----:B------:R-:W-:Y:S02]  /*16d0*/  UIADD3 UR20, -UR20, UR14, URZ ;  /* 0x0000000e14147290 */ /* 0x000fe4000fffe13f */
[----:B------:R-:W-:Y:S02]  /*16e0*/  USEL UR21, URZ, 0x1, !UP0 ;  /* 0x000000013f157887 */ /* 0x000fe4000c000000 */
[----:B------:R-:W-:Y:S02]  /*16f0*/  ULOP3.LUT UR22, UR4, 0x10000, URZ, 0xfc, !UPT ;  /* 0x0001000004167892 */ /* 0x000fe4000f8efc3f */
[----:B------:R-:W-:-:S12]  /*1700*/  ULOP3.LUT UR23, UR5, 0x10000, URZ, 0xfc, !UPT ;  /* 0x0001000005177892 */ /* 0x000fd8000f8efc3f */
.L_x_108:
[----:B------:R-:W-:Y:S01]  /*1710*/  SHF.L.U32 R13, R85, 0x1f, RZ ;  /* 0x0000001f550d7819 */ /* 0x000fe200000006ff */
[----:B------:R-:W0:Y:S01]  /*1720*/  LDC R12, c[0x0][0x28c] ;  /* 0x0000a300ff0c7b82 */ /* 0x000e220000000800 */
[----:B------:R-:W-:Y:S01]  /*1730*/  UMOV UR4, URZ ;  /* 0x0000003f00047c82 */ /* 0x000fe20008000000 */
[----:B------:R-:W-:Y:S01]  /*1740*/  UMOV UR27, UR15 ;  /* 0x0000000f001b7c82 */ /* 0x000fe20008000000 */
[----:B------:R-:W1:Y:S01]  /*1750*/  SYNCS.PHASECHK.TRANS64.TRYWAIT P1, [R16+URZ+-0x8], R13 ;  /* 0xfffff80d100075a7 */ /* 0x000e62000802017f */
[----:B0-----:R-:W-:Y:S01]  /*1760*/  ISETP.GE.AND P2, PT, R12, 0x1, PT ;  /* 0x000000010c00780c */ /* 0x001fe20003f46270 */
[----:B-12-4-:R-:W-:-:S12]  /*1770*/  @!P1 BRA `(.L_x_18) ;  /* 0x0000005000bc9947 */ /* 0x016fd80003800000 */
.L_x_130:
[----:B------:R-:W-:Y:S01]  /*1780*/  UMOV UR5, URZ ;  /* 0x0000003f00057c82 */ /* 0x000fe20008000000 */
[----:B------:R-:W-:Y:S01]  /*1790*/  UMOV UR6, URZ ;  /* 0x0000003f00067c82 */ /* 0x000fe20008000000 */
[----:B------:R-:W-:Y:S01]  /*17a0*/  CS2R R20, SRZ ;  /* 0x0000000000147805 */ /* 0x000fe2000001ff00 */
[----:B------:R-:W-:Y:S01]  /*17b0*/  IMAD.MOV.U32 R19, RZ, RZ, RZ ;  /* 0x000000ffff137224 */ /* 0x000fe200078e00ff */
[----:B------:R-:W-:Y:S02]  /*17c0*/  CS2R R56, SRZ ;  /* 0x0000000000387805 */ /* 0x000fe4000001ff00 */
[----:B------:R-:W-:Y:S02]  /*17d0*/  CS2R R58, SRZ ;  /* 0x00000000003a7805 */ /* 0x000fe4000001ff00 */
[----:B------:R-:W-:Y:S02]  /*17e0*/  CS2R R60, SRZ ;  /* 0x00000000003c7805 */ /* 0x000fe4000001ff00 */
[----:B------:R-:W-:-:S02]  /*17f0*/  CS2R R62, SRZ ;  /* 0x00000000003e7805 */ /* 0x000fc4000001ff00 */
[----:B------:R-:W-:Y:S02]  /*1800*/  CS2R R64, SRZ ;  /* 0x0000000000407805 */ /* 0x000fe4000001ff00 */
[----:B------:R-:W-:Y:S02]  /*1810*/  CS2R R66, SRZ ;  /* 0x0000000000427805 */ /* 0x000fe4000001ff00 */
[----:B------:R-:W-:Y:S02]  /*1820*/  CS2R R68, SRZ ;  /* 0x0000000000447805 */ /* 0x000fe4000001ff00 */
[----:B------:R-:W-:Y:S02]  /*1830*/  CS2R R70, SRZ ;  /* 0x0000000000467805 */ /* 0x000fe4000001ff00 */
[----:B------:R-:W-:Y:S02]  /*1840*/  CS2R R72, SRZ ;  /* 0x0000000000487805 */ /* 0x000fe4000001ff00 */
[----:B------:R-:W-:-:S02]  /*1850*/  CS2R R74, SRZ ;  /* 0x00000000004a7805 */ /* 0x000fc4000001ff00 */
[----:B------:R-:W-:Y:S02]  /*1860*/  CS2R R76, SRZ ;  /* 0x00000000004c7805 */ /* 0x000fe4000001ff00 */
[----:B------:R-:W-:Y:S02]  /*1870*/  CS2R R78, SRZ ;  /* 0x00000000004e7805 */ /* 0x000fe4000001ff00 */
[----:B------:R-:W-:Y:S02]  /*1880*/  CS2R R80, SRZ ;  /* 0x0000000000507805 */ /* 0x000fe4000001ff00 */
[----:B------:R-:W-:Y:S01]  /*1890*/  CS2R R82, SRZ ;  /* 0x0000000000527805 */ /* 0x000fe2000001ff00 */
[----:B------:R-:W-:Y:S01]  /*18a0*/  IMAD.MOV.U32 R84, RZ, RZ, RZ ;  /* 0x000000ffff547224 */ /* 0x000fe200078e00ff */
[----:B------:R-:W-:Y:S01]  /*18b0*/  CS2R R24, SRZ ;  /* 0x0000000000187805 */ /* 0x000fe2000001ff00 */
[----:B------:R-:W-:Y:S01]  /*18c0*/  IMAD.U32 R22, RZ, RZ, UR21 ;  /* 0x00000015ff167e24 */ /* 0x000fe2000f8e00ff */
        /* <DEDUP_REMOVED lines=14> */
[----:B------:R-:W-:Y:S01]  /*19b0*/  CS2R R54, SRZ ;  /* 0x0000000000367805 */ /* 0x000fe2000001ff00 */
[----:B------:R-:W-:Y:S06]  /*19c0*/  @!P2 BRA `(.L_x_19) ;  /* 0x000000040090a947 */ /* 0x000fec0003800000 */
[----:B------:R-:W-:-:S06]  /*19d0*/  UISETP.NE.AND UP0, UPT, UR24, 0x3, UPT ;  /* 0x000000031800788c */ /* 0x000fcc000bf05270 */
[----:B------:R-:W-:-:S13]  /*19e0*/  PLOP3.LUT P2, PT, PT, PT, UP0, 0x80, 0x0 ;  /* 0x000000000000781c */ /* 0x000fda0003f4f008 */
[----:B------:R-:W-:Y:S05]  /*19f0*/  @!P2 BRA `(.L_x_20) ;  /* 0x000000000004a947 */ /* 0x000fea0003800000 */
[----:B------:R-:W-:Y:S01]  /*1a00*/  BPT.TRAP 0x1 ;  /* 0x000000040000795c */ /* 0x000fe20000300000 */
.L_x_20:
[----:B------:R-:W-:Y:S01]  /*1a10*/  ULEA UR4, UR15, UR12, 0x3 ;  /* 0x0000000c0f047291 */ /* 0x000fe2000f8e183f */
[----:B------:R-:W-:-:S05]  /*1a20*/  IMAD.U32 R12, RZ, RZ, UR21 ;  /* 0x00000015ff0c7e24 */ /* 0x000fca000f8e00ff */
[----:B------:R-:W-:-:S04]  /*1a30*/  SHF.L.U32 R12, R12, 0x1f, RZ ;  /* 0x0000001f0c0c7819 */ /* 0x000fc800000006ff */
[----:B------:R1:W3:Y:S01]  /*1a40*/  SYNCS.PHASECHK.TRANS64.TRYWAIT P1, [UR4], R12 ;  /* 0x0000000cff0075a7 */ /* 0x0002e20008020144 */
[----:B------:R-:W-:Y:S05]  /*1a50*/  @!P2 BRA `(.L_x_21) ;  /* 0x000000000004a947 */ /* 0x000fea0003800000 */
[----:B------:R-:W-:Y:S01]  /*1a60*/  BPT.TRAP 0x1 ;  /* 0x000000040000795c */ /* 0x000fe20000300000 */
.L_x_21:
[----:B---3--:R-:W-:Y:S05]  /*1a70*/  @P1 BRA `(.L_x_22) ;  /* 0x0000000000081947 */ /* 0x008fea0003800000 */
[----:B------:R-:W3:Y:S02]  /*1a80*/  SYNCS.PHASECHK.TRANS64.TRYWAIT P1, [UR4], R12 ;  /* 0x0000000cff0075a7 */ /* 0x000ee40008020144 */
[----:B---3--:R-:W-:Y:S05]  /*1a90*/  @!P1 BRA `(.L_x_23) ;  /* 0x0000005000089947 */ /* 0x008fea0003800000 */
.L_x_22:
[----:B------:R-:W-:Y:S01]  /*1aa0*/  ULEA UR4, UR15, UR22, 0x9 ;  /* 0x000000160f047291 */ /* 0x000fe2000f8e483f */
[----:B------:R-:W-:Y:S01]  /*1ab0*/  WARPGROUP.ARRIVE ;  /* 0x00000000000079c5 */ /* 0x000fe20000000000 */
[----:B------:R-:W-:Y:S01]  /*1ac0*/  ULEA UR5, UR15, UR23, 0x9 ;  /* 0x000000170f057291 */ /* 0x000fe2000f8e483f */
[----:B------:R-:W-:Y:S01]  /*1ad0*/  CS2R R20, SRZ ;  /* 0x0000000000147805 */ /* 0x000fe2000001ff00 */
[----:B------:R-:W-:Y:S01]  /*1ae0*/  UMOV UR9, 0x40000040 ;  /* 0x4000004000097882 */ /* 0x000fe20000000000 */
[----:B------:R-:W-:Y:S01]  /*1af0*/  UMOV UR11, 0x40000040 ;  /* 0x40000040000b7882 */ /* 0x000fe20000000000 */
[----:B------:R-:W-:Y:S01]  /*1b00*/  IMAD.MOV.U32 R19, RZ, RZ, RZ ;  /* 0x000000ffff137224 */ /* 0x000fe200078e00ff */
[----:B------:R-:W-:Y:S01]  /*1b10*/  UMOV UR8, UR4 ;  /* 0x0000000400087c82 */ /* 0x000fe20008000000 */
[----:B------:R-:W-:Y:S01]  /*1b20*/  CS2R R56, SRZ ;  /* 0x0000000000387805 */ /* 0x000fe2000001ff00 */
[----:B------:R-:W-:Y:S01]  /*1b30*/  UMOV UR10, UR5 ;  /* 0x00000005000a7c82 */ /* 0x000fe20008000000 */
[----:B------:R-:W-:Y:S01]  /*1b40*/  CS2R R58, SRZ ;  /* 0x00000000003a7805 */ /* 0x000fe2000001ff00 */
[----:B------:R-:W-:Y:S01]  /*1b50*/  QGMMA.64x64x32.F32.E4M3.E4M3 R24, gdesc[UR8], RZ, !UPT ;  /* 0x00e00000081879f3 */ /* 0x000fe2000c7008ff */
[----:B------:R-:W-:Y:S01]  /*1b60*/  UIADD3 UR8, UR4, 0x2, URZ ;  /* 0x0000000204087890 */ /* 0x000fe2000fffe03f */
[----:B------:R-:W-:Y:S01]  /*1b70*/  CS2R R60, SRZ ;  /* 0x00000000003c7805 */ /* 0x000fe2000001ff00 */
[----:B------:R-:W-:Y:S01]  /*1b80*/  UIADD3 UR10, UR5, 0x2, URZ ;  /* 0x00000002050a7890 */ /* 0x000fe2000fffe03f */
[----:B------:R-:W-:Y:S01]  /*1b90*/  CS2R R62, SRZ ;  /* 0x00000000003e7805 */ /* 0x000fe2000001ff00 */
[----:B------:R-:W-:Y:S01]  /*1ba0*/  UMOV UR9, 0x40000040 ;  /* 0x4000004000097882 */ /* 0x000fe20000000000 */
[----:B------:R-:W-:Y:S01]  /*1bb0*/  UMOV UR11, 0x40000040 ;  /* 0x40000040000b7882 */ /* 0x000fe20000000000 */
        /* <DEDUP_REMOVED lines=9> */
[----:B------:R-:W-:Y:S01]  /*1c50*/  CS2R R82, SRZ ;  /* 0x0000000000527805 */ /* 0x000fe2000001ff00 */
[----:B------:R-:W-:Y:S01]  /*1c60*/  IMAD.MOV.U32 R84, RZ, RZ, RZ ;  /* 0x000000ffff547224 */ /* 0x000fe200078e00ff */
[----:B------:R-:W-:Y:S01]  /*1c70*/  QGMMA.64x64x32.F32.E4M3.E4M3 R24, gdesc[UR8], R24 ;  /* 0x00e00000081879f3 */ /* 0x000fe20008700818 */
[----:B------:R-:W-:Y:S02]  /*1c80*/  UIADD3 UR8, UR4, 0x4, URZ ;  /* 0x0000000404087890 */ /* 0x000fe4000fffe03f */
[----:B------:R-:W-:Y:S01]  /*1c90*/  UIADD3 UR10, UR5, 0x4, URZ ;  /* 0x00000004050a7890 */ /* 0x000fe2000fffe03f */
[----:B------:R-:W-:Y:S01]  /*1ca0*/  UMOV UR9, 0x40000040 ;  /* 0x4000004000097882 */ /* 0x000fe20000000000 */
[----:B------:R-:W-:-:S07]  /*1cb0*/  UMOV UR11, 0x40000040 ;  /* 0x40000040000b7882 */ /* 0x000fce0000000000 */
[----:B------:R-:W-:Y:S01]  /*1cc0*/  QGMMA.64x64x32.F32.E4M3.E4M3 R24, gdesc[UR8], R24 ;  /* 0x00e00000081879f3 */ /* 0x000fe20008700818 */
[----:B------:R-:W-:Y:S02]  /*1cd0*/  UIADD3 UR10, UR5, 0x6, URZ ;  /* 0x00000006050a7890 */ /* 0x000fe4000fffe03f */
[----:B------:R-:W-:Y:S01]  /*1ce0*/  UIADD3 UR8, UR4, 0x6, URZ ;  /* 0x0000000604087890 */ /* 0x000fe2000fffe03f */
[----:B------:R-:W-:Y:S01]  /*1cf0*/  ULDC UR5, c[0x0][0x50c] ;  /* 0x0001430000057ab9 */ /* 0x000fe20000000800 */
[----:B------:R-:W-:Y:S01]  /*1d00*/  UMOV UR9, 0x40000040 ;  /* 0x4000004000097882 */ /* 0x000fe20000000000 */
[----:B------:R-:W-:Y:S01]  /*1d10*/  UISETP.NE.AND UP0, UPT, UR5, 0x4, UPT ;  /* 0x000000040500788c */ /* 0x000fe2000bf05270 */
[----:B------:R-:W-:Y:S01]  /*1d20*/  UMOV UR11, 0x40000040 ;  /* 0x40000040000b7882 */ /* 0x000fe20000000000 */
[----:B------:R-:W-:Y:S02]  /*1d30*/  UMOV UR4, 0x4 ;  /* 0x0000000400047882 */ /* 0x000fe40000000000 */
[----:B------:R-:W-:-:S06]  /*1d40*/  USEL UR5, URZ, 0x1, UP0 ;  /* 0x000000013f057887 */ /* 0x000fcc0008000000 */
[----:B------:R-:W-:Y:S01]  /*1d50*/  ISETP.NE.AND P1, PT, RZ, UR5, PT ;  /* 0x00000005ff007c0c */ /* 0x000fe2000bf25270 */
[----:B------:R-:W-:-:S12]  /*1d60*/  QGMMA.64x64x32.F32.E4M3.E4M3 R24, gdesc[UR8], R24, gsb0 ;  /* 0x00e00000081879f3 */ /* 0x000fd80008000818 */
[----:B------:R-:W-:Y:S05]  /*1d70*/  @!P1 BRA `(.L_x_24) ;  /* 0x0000000000889947 */ /* 0x000fea0003800000 */
[----:B------:R-:W-:Y:S02]  /*1d80*/  WARPGROUP.DEPBAR.LE gsb0, 0x0 ;  /* 0x00008000000079c5 */ /* 0x000fe40000010000 */
[----:B------:R-:W-:-:S01]  /*1d90*/  FADD R83, RZ, R24 ;  /* 0x00000018ff537221 */ /* 0x000fc20000000000 */
[----:B------:R-:W-:Y:S01]  /*1da0*/  FADD R84, RZ, R25 ;  /* 0x00000019ff547221 */ /* 0x000fe20000000000 */
        /* <DEDUP_REMOVED lines=30> */
[----:B------:R-:W-:-:S06]  /*1f90*/  UMOV UR4, URZ ;  /* 0x0000003f00047c82 */ /* 0x000fcc0008000000 */
.L_x_24:
[----:B------:R-:W-:-:S04]  /*1fa0*/  UIADD3 UR27, UR15, 0x1, URZ ;  /* 0x000000010f1b7890 */ /* 0x000fc8000fffe03f */
[----:B------:R-:W-:-:S04]  /*1fb0*/  UISETP.NE.AND UP0, UPT, UR27, 0x4, UPT ;  /* 0x000000041b00788c */ /* 0x000fc8000bf05270 */
[----:B------:R-:W-:Y:S02]  /*1fc0*/  USEL UR6, URZ, 0x1, UP0 ;  /* 0x000000013f067887 */ /* 0x000fe40008000000 */
[----:B------:R-:W-:Y:S02]  /*1fd0*/  USEL UR27, UR27, URZ, UP0 ;  /* 0x0000003f1b1b7287 */ /* 0x000fe40008000000 */
[----:B------:R-:W-:-:S06]  /*1fe0*/  ULOP3.LUT UR6, UR21, UR6, URZ, 0x3c, !UPT ;  /* 0x0000000615067292 */ /* 0x000fcc000f8e3c3f */
[----:B------:R-:W-:Y:S01]  /*1ff0*/  IMAD.U32 R22, RZ, RZ, UR6 ;  /* 0x00000006ff167e24 */ /* 0x000fe2000f8e00ff */
[----:B------:R-:W-:-:S06]  /*2000*/  UMOV UR6, 0x1 ;  /* 0x0000000100067882 */ /* 0x000fcc0000000000 */
.L_x_19:
[----:B------:R-:W-:-:S06]  /*2010*/  UISETP.GE.AND UP0, UPT, UR20, 0x1, UPT ;  /* 0x000000011400788c */ /* 0x000fcc000bf06270 */
[----:B------:R-:W-:-:S13]  /*2020*/  PLOP3.LUT P1, PT, PT, PT, UP0, 0x80, 0x0 ;  /* 0x000000000000781c */ /* 0x000fda0003f2f008 */
[----:B------:R-:W-:Y:S05]  /*2030*/  @!P1 BRA `(.L_x_25) ;  /* 0x00000004009c9947 */ /* 0x000fea0003800000 */
[----:B01----:R-:W-:Y:S01]  /*2040*/  IMAD.U32 R12, RZ, RZ, UR20 ;  /* 0x00000014ff0c7e24 */ /* 0x003fe2000f8e00ff */
[----:B------:R-:W-:Y:S01]  /*2050*/  ULDC UR28, c[0x0][0x50c] ;  /* 0x00014300001c7ab9 */ /* 0x000fe20000000800 */
[----:B------:R-:W-:-:S07]  /*2060*/  IMAD.U32 R13, RZ, RZ, UR15 ;  /* 0x0000000fff0d7e24 */ /* 0x000fce000f8e00ff */
.L_x_33:
[----:B------:R-:W-:-:S06]  /*2070*/  UISETP.NE.AND UP0, UPT, UR24, 0x3, UPT ;  /* 0x000000031800788c */ /* 0x000fcc000bf05270 */
[----:B------:R-:W-:-:S13]  /*2080*/  PLOP3.LUT P2, PT, PT, PT, UP0, 0x80, 0x0 ;  /* 0x000000000000781c */ /* 0x000fda0003f4f008 */
[----:B0-----:R-:W-:Y:S05]  /*2090*/  @!P2 BRA `(.L_x_26) ;  /* 0x000000000004a947 */ /* 0x001fea0003800000 */
[----:B------:R-:W-:Y:S01]  /*20a0*/  BPT.TRAP 0x1 ;  /* 0x000000040000795c */ /* 0x000fe20000300000 */
.L_x_26:
[----:B------:R-:W-:Y:S01]  /*20b0*/  ULEA UR8, UR27, UR12, 0x3 ;  /* 0x0000000c1b087291 */ /* 0x000fe2000f8e183f */
[----:B------:R-:W-:-:S08]  /*20c0*/  SHF.L.U32 R14, R22, 0x1f, RZ ;  /* 0x0000001f160e7819 */ /* 0x000fd000000006ff */
[----:B------:R0:W1:Y:S01]  /*20d0*/  SYNCS.PHASECHK.TRANS64.TRYWAIT P1, [UR8], R14 ;  /* 0x0000000eff0075a7 */ /* 0x0000620008020148 */
[----:B------:R-:W-:Y:S05]  /*20e0*/  @!P2 BRA `(.L_x_27) ;  /* 0x000000000004a947 */ /* 0x000fea0003800000 */
[----:B------:R-:W-:Y:S01]  /*20f0*/  BPT.TRAP 0x1 ;  /* 0x000000040000795c */ /* 0x000fe20000300000 */
.L_x_27:
[----:B-1----:R-:W-:Y:S05]  /*2100*/  @P1 BRA `(.L_x_28) ;  /* 0x0000000000081947 */ /* 0x002fea0003800000 */
[----:B------:R-:W1:Y:S02]  /*2110*/  SYNCS.PHASECHK.TRANS64.TRYWAIT P1, [UR8], R14 ;  /* 0x0000000eff0075a7 */ /* 0x000e640008020148 */
[----:B-1----:R-:W-:Y:S05]  /*2120*/  @!P1 BRA `(.L_x_29) ;  /* 0x00000048007c9947 */ /* 0x002fea0003800000 */
.L_x_28:
[----:B------:R-:W-:Y:S01]  /*2130*/  UISETP.NE.AND UP0, UPT, UR5, URZ, UPT ;  /* 0x0000003f0500728c */ /* 0x000fe2000bf05270 */
[----:B------:R-:W-:Y:S01]  /*2140*/  WARPGROUP.ARRIVE ;  /* 0x00000000000079c5 */ /* 0x000fe20000000000 */
[----:B------:R-:W-:Y:S02]  /*2150*/  ULEA UR5, UR27, UR22, 0x9 ;  /* 0x000000161b057291 */ /* 0x000fe4000f8e483f */
[----:B------:R-:W-:Y:S01]  /*2160*/  USEL UR6, UR6, URZ, !UP0 ;  /* 0x0000003f06067287 */ /* 0x000fe2000c000000 */
[----:B------:R-:W-:Y:S01]  /*2170*/  UMOV UR9, 0x40000040 ;  /* 0x4000004000097882 */ /* 0x000fe20000000000 */
[----:B------:R-:W-:Y:S02]  /*2180*/  UMOV UR11, 0x40000040 ;  /* 0x40000040000b7882 */ /* 0x000fe40000000000 */
[----:B------:R-:W-:Y:S02]  /*2190*/  UISETP.NE.U32.AND UP0, UPT, UR6, URZ, UPT ;  /* 0x0000003f0600728c */ /* 0x000fe4000bf05070 */
[----:B------:R-:W-:Y:S01]  /*21a0*/  ULEA UR6, UR27, UR23, 0x9 ;  /* 0x000000171b067291 */ /* 0x000fe2000f8e483f */
[----:B------:R-:W-:Y:S01]  /*21b0*/  UMOV UR8, UR5 ;  /* 0x0000000500087c82 */ /* 0x000fe20008000000 */
[----:B------:R-:W-:-:S05]  /*21c0*/  UIADD3 UR4, UR4, 0x4, URZ ;  /* 0x0000000404047890 */ /* 0x000fca000fffe03f */
[----:B------:R-:W-:Y:S02]  /*21d0*/  UMOV UR10, UR6 ;  /* 0x00000006000a7c82 */ /* 0x000fe40008000000 */
[----:B------:R-:W-:Y:S01]  /*21e0*/  QGMMA.64x64x32.F32.E4M3.E4M3 R24, gdesc[UR8], R24, UP0 ;  /* 0x00e00000081879f3 */ /* 0x000fe2000bf00818 */
[----:B------:R-:W-:Y:S02]  /*21f0*/  UIADD3 UR8, UR5, 0x2, URZ ;  /* 0x0000000205087890 */ /* 0x000fe4000fffe03f */
[----:B------:R-:W-:Y:S01]  /*2200*/  UIADD3 UR10, UR6, 0x2, URZ ;  /* 0x00000002060a7890 */ /* 0x000fe2000fffe03f */
[----:B------:R-:W-:Y:S01]  /*2210*/  UMOV UR9, 0x40000040 ;  /* 0x4000004000097882 */ /* 0x000fe20000000000 */
[----:B------:R-:W-:Y:S01]  /*2220*/  UMOV UR11, 0x40000040 ;  /* 0x40000040000b7882 */ /* 0x000fe20000000000 */
[----:B------:R-:W-:-:S06]  /*2230*/  UISETP.NE.AND UP0, UPT, UR4, UR28, UPT ;  /* 0x0000001c0400728c */ /* 0x000fcc000bf05270 */
        /* <DEDUP_REMOVED lines=8> */
[----:B------:R-:W-:Y:S01]  /*22c0*/  UMOV UR9, 0x40000040 ;  /* 0x4000004000097882 */ /* 0x000fe20000000000 */
[----:B------:R-:W-:Y:S01]  /*22d0*/  UMOV UR11, 0x40000040 ;  /* 0x40000040000b7882 */ /* 0x000fe20000000000 */
[----:B------:R-:W-:-:S06]  /*22e0*/  USEL UR5, URZ, 0x1, UP0 ;  /* 0x000000013f057887 */ /* 0x000fcc0008000000 */
[----:B------:R-:W-:Y:S01]  /*22f0*/  ISETP.NE.AND P1, PT, RZ, UR5, PT ;  /* 0x00000005ff007c0c */ /* 0x000fe2000bf25270 */
[----:B------:R-:W-:Y:S03]  /*2300*/  QGMMA.64x64x32.F32.E4M3.E4M3 R24, gdesc[UR8], R24, gsb0 ;  /* 0x00e00000081879f3 */ /* 0x000fe60008000818 */
[----:B------:R-:W-:-:S09]  /*2310*/  WARPGROUP.DEPBAR.LE gsb0, 0x1 ;  /* 0x00008000000079c5 */ /* 0x000fd20000010100 */
[----:B------:R-:W-:Y:S05]  /*2320*/  @!P1 BRA `(.L_x_30) ;  /* 0x0000000000889947 */ /* 0x000fea0003800000 */
[----:B------:R-:W-:Y:S02]  /*2330*/  WARPGROUP.DEPBAR.LE gsb0, 0x0 ;  /* 0x00008000000079c5 */ /* 0x000fe40000010000 */
[----:B------:R-:W-:-:S01]  /*2340*/  FADD R83, R24, R83 ;  /* 0x0000005318537221 */ /* 0x000fc20000000000 */
[----:B------:R-:W-:Y:S01]  /*2350*/  FADD R84, R25, R84 ;  /* 0x0000005419547221 */ /* 0x000fe20000000000 */
        /* <DEDUP_REMOVED lines=30> */
[----:B------:R-:W-:-:S06]  /*2540*/  UMOV UR4, URZ ;  /* 0x0000003f00047c82 */ /* 0x000fcc0008000000 */
.L_x_30:
[----:B------:R-:W-:Y:S05]  /*2550*/  @!P2 BRA `(.L_x_31) ;  /* 0x000000000004a947 */ /* 0x000fea0003800000 */
[----:B------:R-:W-:Y:S01]  /*2560*/  BPT.TRAP 0x1 ;  /* 0x000000040000795c */ /* 0x000fe20000300000 */
.L_x_31:
[----:B------:R-:W-:Y:S01]  /*2570*/  UISETP.GT.U32.AND UP0, UPT, UR7, 0x1, UPT ;  /* 0x000000010700788c */ /* 0x000fe2000bf04070 */
[----:B01----:R-:W-:-:S05]  /*2580*/  @P0 LEA R14, R13, UR12, 0x3 ;  /* 0x0000000c0d0e0c11 */ /* 0x003fca000f8e18ff */
[----:B------:R-:W-:Y:S01]  /*2590*/  PLOP3.LUT P1, PT, PT, PT, UP0, 0x80, 0x0 ;  /* 0x000000000000781c */ /* 0x000fe20003f2f008 */
[----:B------:R-:W-:-:S05]  /*25a0*/  @P0 VIADD R15, R14, 0x20 ;  /* 0x000000200e0f0836 */ /* 0x000fca0000000000 */
[----:B------:R-:W-:-:S04]  /*25b0*/  @P0 PRMT R15, R8, 0x654, R15 ;  /* 0x00000654080f0816 */ /* 0x000fc8000000000f */
[----:B------:R0:W-:Y:S03]  /*25c0*/  @P0 SYNCS.ARRIVE.TRANS64.RED.A1T0 RZ, [R15+URZ], RZ ;  /* 0x000000ff0fff09a7 */ /* 0x0001e6000810043f */
[----:B------:R-:W-:Y:S05]  /*25d0*/  @P1 BRA `(.L_x_32) ;  /* 0x0000000000041947 */ /* 0x000fea0003800000 */
[----:B------:R-:W-:Y:S01]  /*25e0*/  BPT.TRAP 0x1 ;  /* 0x000000040000795c */ /* 0x000fe20000300000 */
.L_x_32:
[----:B------:R-:W-:Y:S01]  /*25f0*/  UIADD3 UR27, UR27, 0x1, URZ ;  /* 0x000000011b1b7890 */ /* 0x000fe2000fffe03f */
[C---:B------:R-:W-:Y:S01]  /*2600*/  ISETP.GT.AND P2, PT, R12.reuse, 0x1, PT ;  /* 0x000000010c00780c */ /* 0x040fe20003f44270 */
[----:B------:R-:W-:Y:S02]  /*2610*/  VIADD R13, R13, 0x1 ;  /* 0x000000010d0d7836 */ /* 0x000fe40000000000 */
[----:B------:R-:W-:Y:S01]  /*2620*/  UISETP.NE.AND UP0, UPT, UR27, 0x4, UPT ;  /* 0x000000041b00788c */ /* 0x000fe2000bf05270 */
[----:B------:R-:W-:Y:S02]  /*2630*/  VIADD R12, R12, 0xffffffff ;  /* 0xffffffff0c0c7836 */ /* 0x000fe40000000000 */
[C---:B------:R-:W-:Y:S01]  /*2640*/  ISETP.NE.AND P1, PT, R13.reuse, 0x4, PT ;  /* 0x000000040d00780c */ /* 0x040fe20003f25270 */
[----:B------:R-:W-:Y:S02]  /*2650*/  USEL UR6, URZ, 0x1, UP0 ;  /* 0x000000013f067887 */ /* 0x000fe40008000000 */
[----:B------:R-:W-:Y:S01]  /*2660*/  USEL UR27, UR27, URZ, UP0 ;  /* 0x0000003f1b1b7287 */ /* 0x000fe20008000000 */
[----:B------:R-:W-:-:S03]  /*2670*/  SEL R13, R13, RZ, P1 ;  /* 0x000000ff0d0d7207 */ /* 0x000fc60000800000 */
[----:B------:R-:W-:Y:S01]  /*2680*/  LOP3.LUT R22, R22, UR6, RZ, 0x3c, !PT ;  /* 0x0000000616167c12 */ /* 0x000fe2000f8e3cff */
[----:B------:R-:W-:Y:S01]  /*2690*/  UMOV UR6, 0x1 ;  /* 0x0000000100067882 */ /* 0x000fe20000000000 */
[----:B------:R-:W-:Y:S06]  /*26a0*/  @P2 BRA `(.L_x_33) ;  /* 0xfffffff800702947 */ /* 0x000fec000383ffff */
.L_x_25:
[----:B------:R-:W-:Y:S01]  /*26b0*/  UISETP.NE.AND UP0, UPT, UR4, URZ, UPT ;  /* 0x0000003f0400728c */ /* 0x000fe2000bf05270 */
[----:B01----:R-:W0:Y:S03]  /*26c0*/  LDC R12, c[0x0][0x28c] ;  /* 0x0000a300ff0c7b82 */ /* 0x003e260000000800 */
[----:B------:R-:W-:-:S06]  /*26d0*/  USEL UR4, URZ, 0x1, !UP0 ;  /* 0x000000013f047887 */ /* 0x000fcc000c000000 */
[----:B------:R-:W-:-:S13]  /*26e0*/  ISETP.NE.AND P1, PT, RZ, UR4, PT ;  /* 0x00000004ff007c0c */ /* 0x000fda000bf25270 */
[----:B------:R-:W-:Y:S05]  /*26f0*/  @!P1 BRA `(.L_x_34) ;  /* 0x0000000000849947 */ /* 0x000fea0003800000 */
[----:B------:R-:W-:Y:S02]  /*2700*/  WARPGROUP.DEPBAR.LE gsb0, 0x0 ;  /* 0x00008000000079c5 */ /* 0x000fe40000010000 */
[----:B------:R-:W-:Y:S01]  /*2710*/  FADD R83, R24, R83 ;  /* 0x0000005318537221 */ /* 0x000fe20000000000 */
        /* <DEDUP_REMOVED lines=30> */
[----:B------:R-:W-:-:S07]  /*2900*/  FADD R20, R20, R55 ;  /* 0x0000003714147221 */ /* 0x000fce0000000000 */
.L_x_34:
[----:B0-----:R-:W-:Y:S01]  /*2910*/  ISETP.GE.AND P1, PT, R12, 0x1, PT ;  /* 0x000000010c00780c */ /* 0x001fe20003f26270 */
[----:B------:R0:W-:Y:S01]  /*2920*/  SYNCS.ARRIVE.TRANS64.A1T0 RZ, [R86+UR26], RZ ;  /* 0x000000ff56ff79a7 */ /* 0x0001e2000810001a */
[----:B------:R-:W-:-:S11]  /*2930*/  WARPGROUP.DEPBAR.LE gsb0, 0x0 ;  /* 0x00008000000079c5 */ /* 0x000fd60000010000 */
[----:B------:R-:W-:Y:S05]  /*2940*/  @!P1 BRA `(.L_x_35) ;  /* 0x0000000000449947 */ /* 0x000fea0003800000 */
[----:B------:R-:W-:-:S06]  /*2950*/  UISETP.NE.AND UP0, UPT, UR24, 0x3, UPT ;  /* 0x000000031800788c */ /* 0x000fcc000bf05270 */
[----:B------:R-:W-:-:S13]  /*2960*/  PLOP3.LUT P1, PT, PT, PT, UP0, 0x80, 0x0 ;  /* 0x000000000000781c */ /* 0x000fda0003f2f008 */
[----:B------:R-:W-:Y:S05]  /*2970*/  @!P1 BRA `(.L_x_36) ;  /* 0x0000000000049947 */ /* 0x000fea0003800000 */
[----:B------:R-:W-:Y:S01]  /*2980*/  BPT.TRAP 0x1 ;  /* 0x000000040000795c */ /* 0x000fe20000300000 */
.L_x_36:
[----:B------:R-:W-:Y:S01]  /*2990*/  VOTEU.ANY UP0, P0 ;  /* 0x00000000003f7886 */ /* 0x000fe20000000100 */
[----:B------:R-:W-:-:S04]  /*29a0*/  IMAD.U32 R13, RZ, RZ, UR12 ;  /* 0x0000000cff0d7e24 */ /* 0x000fc8000f8e00ff */
[----:B------:R-:W-:Y:S02]  /*29b0*/  @UP0 UIADD3 UR4, UR20, UR15, URZ ;  /* 0x0000000f14040290 */ /* 0x000fe4000fffe03f */
[----:B------:R-:W-:-:S04]  /*29c0*/  UISETP.GT.U32.AND UP0, UPT, UR7, 0x1, UPT ;  /* 0x000000010700788c */ /* 0x000fc8000bf04070 */
[----:B------:R-:W-:Y:S02]  /*29d0*/  IMAD.U32 R12, RZ, RZ, UR4 ;  /* 0x00000004ff0c7e24 */ /* 0x000fe4000f8e00ff */
[----:B------:R-:W-:Y:S02]  /*29e0*/  PLOP3.LUT P1, PT, PT, PT, UP0, 0x80, 0x0 ;  /* 0x000000000000781c */ /* 0x000fe40003f2f008 */
[----:B------:R-:W-:-:S05]  /*29f0*/  @P0 IMAD.SHL.U32 R12, R12, 0x8, RZ ;  /* 0x000000080c0c0824 */ /* 0x000fca00078e00ff */
[----:B------:R-:W-:-:S04]  /*2a00*/  @P0 LOP3.LUT R12, R12, 0x18, RZ, 0xc0, !PT ;  /* 0x000000180c0c0812 */ /* 0x000fc800078ec0ff */
[----:B------:R-:W-:-:S04]  /*2a10*/  @P0 IADD3 R13, R13, 0x20, R12 ;  /* 0x000000200d0d0810 */ /* 0x000fc80007ffe00c */
[----:B------:R-:W-:-:S04]  /*2a20*/  @P0 PRMT R13, R8, 0x654, R13 ;  /* 0x00000654080d0816 */ /* 0x000fc8000000000d */
[----:B------:R1:W-:Y:S01]  /*2a30*/  @P0 SYNCS.ARRIVE.TRANS64.RED.A1T0 RZ, [R13+URZ], RZ ;  /* 0x000000ff0dff09a7 */ /* 0x0003e2000810043f */
[----:B------:R-:W-:Y:S05]  /*2a40*/  @P1 BRA `(.L_x_35) ;  /* 0x0000000000041947 */ /* 0x000fea0003800000 */
[----:B------:R-:W-:Y:S01]  /*2a50*/  BPT.TRAP 0x1 ;  /* 0x000000040000795c */ /* 0x000fe20000300000 */
.L_x_35:
[----:B-1----:R-:W-:Y:S01]  /*2a60*/  SHF.L.U32 R13, R85, 0x1f, RZ ;  /* 0x0000001f550d7819 */ /* 0x002fe200000006ff */
[----:B------:R-:W1:Y:S01]  /*2a70*/  LDC R22, c[0x0][0x288] ;  /* 0x0000a200ff167b82 */ /* 0x000e620000000800 */
[----:B------:R-:W-:Y:S02]  /*2a80*/  IMAD.SHL.U32 R23, R2, 0x40, RZ ;  /* 0x0000004002177824 */ /* 0x000fe400078e00ff */
[----:B------:R-:W3:Y:S02]  /*2a90*/  SYNCS.PHASECHK.TRANS64.TRYWAIT P1, [R16+URZ+0x8], R13 ;  /* 0x0000080d100075a7 */ /* 0x000ee4000802017f */
[----:B---3--:R-:W-:Y:S05]  /*2aa0*/  @!P1 BRA `(.L_x_37) ;  /* 0x0000004000349947 */ /* 0x008fea0003800000 */
.L_x_131:
[----:B------:R-:W-:Y:S01]  /*2ab0*/  ULDC UR4, c[0x0][0x284] ;  /* 0x0000a10000047ab9 */ /* 0x000fe20000000800 */
[----:B------:R-:W-:Y:S01]  /*2ac0*/  IMAD.SHL.U32 R29, R3, 0x40, RZ ;  /* 0x00000040031d7824 */ /* 0x000fe200078e00ff */
[----:B------:R-:W-:-:S04]  /*2ad0*/  ISETP.GE.AND P1, PT, R23, UR4, PT ;  /* 0x0000000417007c0c */ /* 0x000fc8000bf26270 */
[----:B-1----:R-:W-:-:S13]  /*2ae0*/  ISETP.GE.OR P1, PT, R29, R22, P1 ;  /* 0x000000161d00720c */ /* 0x002fda0000f26670 */
[----:B------:R-:W-:Y:S05]  /*2af0*/  @P1 BRA `(.L_x_38) ;  /* 0x0000002400d01947 */ /* 0x000fea0003800000 */
[----:B------:R-:W1:Y:S01]  /*2b00*/  LDC.64 R24, c[0x0][0x5c8] ;  /* 0x00017200ff187b82 */ /* 0x000e620000000a00 */
[----:B------:R-:W-:Y:S01]  /*2b10*/  IMAD.SHL.U32 R14, R11, 0x2, RZ ;  /* 0x000000020b0e7824 */ /* 0x000fe200078e00ff */
[----:B------:R-:W-:Y:S01]  /*2b20*/  SHF.R.S32.HI R30, RZ, 0x1f, R4 ;  /* 0x0000001fff1e7819 */ /* 0x000fe20000011404 */
[----:B------:R-:W-:Y:S01]  /*2b30*/  ULDC.64 UR4, c[0x0][0x5d0] ;  /* 0x0001740000047ab9 */ /* 0x000fe20000000a00 */
[----:B------:R-:W-:Y:S01]  /*2b40*/  IMAD.WIDE R26, R2, 0x40, R6 ;  /* 0x00000040021a7825 */ /* 0x000fe200078e0206 */
[----:B------:R-:W-:Y:S01]  /*2b50*/  SHF.R.S32.HI R28, RZ, 0x1f, R29 ;  /* 0x0000001fff1c7819 */ /* 0x000fe2000001141d */
[----:B------:R-:W-:Y:S01]  /*2b60*/  BSSY B0, `(.L_x_38) ;  /* 0x000026d000007945 */ /* 0x000fe20003800000 */
[--C-:B------:R-:W-:Y:S01]  /*2b70*/  SHF.R.S32.HI R15, RZ, 0x1f, R14.reuse ;  /* 0x0000001fff0f7819 */ /* 0x100fe2000001140e */
[----:B------:R-:W-:Y:S02]  /*2b80*/  IMAD R3, R30, UR4, RZ ;  /* 0x000000041e037c24 */ /* 0x000fe4000f8e02ff */
[----:B---3--:R-:W-:-:S04]  /*2b90*/  IMAD.WIDE.U32 R12, R4, UR4, R14 ;  /* 0x00000004040c7c25 */ /* 0x008fc8000f8e000e */
[----:B------:R-:W-:Y:S01]  /*2ba0*/  IMAD R3, R4, UR5, R3 ;  /* 0x0000000504037c24 */ /* 0x000fe2000f8e0203 */
[----:B------:R-:W-:Y:S01]  /*2bb0*/  IADD3 R2, P1, R29, R12, RZ ;  /* 0x0000000c1d027210 */ /* 0x000fe20007f3e0ff */
[----:B------:R-:W-:-:S03]  /*2bc0*/  ULDC.64 UR4, c[0x0][0x5c0] ;  /* 0x0001700000047ab9 */ /* 0x000fc60000000a00 */
[----:B------:R-:W-:Y:S01]  /*2bd0*/  IADD3.X R3, R28, R13, R3, P1, !PT ;  /* 0x0000000d1c037210 */ /* 0x000fe20000ffe403 */
[-C--:B-1----:R-:W-:Y:S02]  /*2be0*/  IMAD R12, R27, R24.reuse, RZ ;  /* 0x000000181b0c7224 */ /* 0x082fe400078e02ff */
[----:B------:R-:W-:-:S04]  /*2bf0*/  IMAD.WIDE.U32 R2, R26, R24, R2 ;  /* 0x000000181a027225 */ /* 0x000fc800078e0002 */
[----:B------:R-:W-:Y:S01]  /*2c00*/  IMAD R13, R26, R25, R12 ;  /* 0x000000191a0d7224 */ /* 0x000fe200078e020c */
[----:B------:R-:W-:Y:S02]  /*2c10*/  LEA R12, P1, R24, R2, 0x3 ;  /* 0x00000002180c7211 */ /* 0x000fe400078218ff */
[----:B------:R-:W-:Y:S01]  /*2c20*/  IADD3 R2, P2, R2, UR4, RZ ;  /* 0x0000000402027c10 */ /* 0x000fe2000ff5e0ff */
[----:B------:R-:W-:Y:S01]  /*2c30*/  IMAD.IADD R3, R3, 0x1, R13 ;  /* 0x0000000103037824 */ /* 0x000fe200078e020d */
[----:B------:R-:W-:-:S04]  /*2c40*/  IADD3 R12, P3, R12, UR4, RZ ;  /* 0x000000040c0c7c10 */ /* 0x000fc8000ff7e0ff */
[----:B------:R-:W-:Y:S01]  /*2c50*/  LEA.HI.X R13, R24, R3, R25, 0x3, P1 ;  /* 0x00000003180d7211 */ /* 0x000fe200008f1c19 */
[----:B------:R-:W-:Y:S01]  /*2c60*/  IMAD R25, R11, -0x2, R22 ;  /* 0xfffffffe0b197824 */ /* 0x000fe200078e0216 */
[----:B----45:R-:W-:Y:S01]  /*2c70*/  FSETP.NEU.AND P1, PT, R10, RZ, PT ;  /* 0x000000ff0a00720b */ /* 0x030fe20003f2d000 */
[----:B------:R-:W-:Y:S01]  /*2c80*/  IMAD.IADD R24, R18, 0x1, -R23 ;  /* 0x0000000112187824 */ /* 0x000fe200078e0a17 */
[----:B------:R-:W-:Y:S01]  /*2c90*/  IADD3.X R3, R3, UR5, RZ, P2, !PT ;  /* 0x0000000503037c10 */ /* 0x000fe200097fe4ff */
[----:B------:R-:W-:Y:S01]  /*2ca0*/  IMAD.IADD R25, R25, 0x1, -R29 ;  /* 0x0000000119197824 */ /* 0x000fe200078e0a1d */
[----:B------:R-:W-:-:S09]  /*2cb0*/  IADD3.X R13, R13, UR5, RZ, P3, !PT ;  /* 0x000000050d0d7c10 */ /* 0x000fd20009ffe4ff */
[----:B------:R-:W-:Y:S05]  /*2cc0*/  @!P1 BRA `(.L_x_39) ;  /* 0x0000001c00189947 */ /* 0x000fea0003800000 */
[----:B------:R-:W-:Y:S01]  /*2cd0*/  ULDC.64 UR4, c[0x0][0x5b8] ;  /* 0x00016e0000047ab9 */ /* 0x000fe20000000a00 */
[----:B------:R-:W-:Y:S01]  /*2ce0*/  ULDC.64 UR8, c[0x0][0x5a8] ;  /* 0x00016a0000087ab9 */ /* 0x000fe20000000a00 */
[----:B------:R-:W-:Y:S01]  /*2cf0*/  IMAD.WIDE.U32 R14, R4, UR4, R14 ;  /* 0x00000004040e7c25 */ /* 0x000fe2000f8e000e */
[----:B------:R-:W-:Y:S03]  /*2d00*/  BSSY B1, `(.L_x_40) ;  /* 0x0000010000017945 */ /* 0x000fe60003800000 */
[----:B------:R-:W-:Y:S01]  /*2d10*/  IMAD R23, R30, UR4, RZ ;  /* 0x000000041e177c24 */ /* 0x000fe2000f8e02ff */
[----:B------:R-:W-:-:S03]  /*2d20*/  IADD3 R22, P1, R29, R14, RZ ;  /* 0x0000000e1d167210 */ /* 0x000fc60007f3e0ff */
[----:B------:R-:W-:Y:S01]  /*2d30*/  IMAD R23, R4, UR5, R23 ;  /* 0x0000000504177c24 */ /* 0x000fe2000f8e0217 */
[----:B------:R-:W-:Y:S01]  /*2d40*/  ULDC.64 UR4, c[0x0][0x5b0] ;  /* 0x00016c0000047ab9 */ /* 0x000fe20000000a00 */
[----:B------:R-:W-:Y:S01]  /*2d50*/  PRMT R4, RZ, 0x7610, R4 ;  /* 0x00007610ff047816 */ /* 0x000fe20000000004 */
[----:B------:R-:W-:Y:S02]  /*2d60*/  IMAD R29, R27, UR4, RZ ;  /* 0x000000041b1d7c24 */ /* 0x000fe4000f8e02ff */
[----:B------:R-:W-:Y:S02]  /*2d70*/  IADD3.X R23, R28, R15, R23, P1, !PT ;  /* 0x0000000f1c177210 */ /* 0x000fe40000ffe417 */
[----:B------:R-:W-:Y:S01]  /*2d80*/  ISETP.GE.AND P1, PT, R25, 0x1, PT ;  /* 0x000000011900780c */ /* 0x000fe20003f26270 */
[C---:B------:R-:W-:Y:S02]  /*2d90*/  IMAD R29, R26.reuse, UR5, R29 ;  /* 0x000000051a1d7c24 */ /* 0x040fe4000f8e021d */
[----:B------:R-:W-:Y:S01]  /*2da0*/  IMAD.WIDE.U32 R14, R26, UR4, R22 ;  /* 0x000000041a0e7c25 */ /* 0x000fe2000f8e0016 */
[----:B------:R-:W-:-:S02]  /*2db0*/  ISETP.LT.OR P4, PT, R24, 0x1, !P1 ;  /* 0x000000011800780c */ /* 0x000fc40004f81670 */
[----:B------:R-:W-:-:S04]  /*2dc0*/  IADD3 R14, P2, R14, UR8, RZ ;  /* 0x000000080e0e7c10 */ /* 0x000fc8000ff5e0ff */
[----:B------:R-:W-:-:S07]  /*2dd0*/  IADD3.X R15, R15, UR9, R29, P2, !PT ;  /* 0x000000090f0f7c10 */ /* 0x000fce00097fe41d */
[----:B------:R-:W-:Y:S05]  /*2de0*/  @P4 BRA `(.L_x_41) ;  /* 0x0000000000044947 */ /* 0x000fea0003800000 */
[----:B------:R1:W5:Y:S02]  /*2df0*/  LDG.E.U8 R4, desc[UR18][R14.64] ;  /* 0x000000120e047981 */ /* 0x000364000c1e1100 */
.L_x_41:
[----:B------:R-:W-:Y:S05]  /*2e00*/  BSYNC B1 ;  /* 0x0000000000017941 */ /* 0x000fea0003800000 */
.L_x_40:
[----:B-----5:R-:W-:Y:S01]  /*2e10*/  LOP3.LUT R4, R4, 0xff, RZ, 0xc0, !PT ;  /* 0x000000ff04047812 */ /* 0x020fe200078ec0ff */
[----:B------:R-:W-:Y:S01]  /*2e20*/  BSSY B1, `(.L_x_42) ;  /* 0x000000c000017945 */ /* 0x000fe20003800000 */
[----:B------:R-:W-:Y:S02]  /*2e30*/  ISETP.GE.AND P2, PT, R25, 0x2, PT ;  /* 0x000000021900780c */ /* 0x000fe40003f46270 */
[----:B------:R-:W-:Y:S02]  /*2e40*/  F2FP.F16.E4M3.UNPACK_B R4, R4 ;  /* 0x00000004ff04723e */ /* 0x000fe400020006ff */
[----:B------:R-:W-:-:S03]  /*2e50*/  ISETP.LT.OR P3, PT, R24, 0x1, !P2 ;  /* 0x000000011800780c */ /* 0x000fc60005761670 */
[----:B------:R-:W-:-:S05]  /*2e60*/  HADD2.F32 R29, -RZ, R4.H0_H0 ;  /* 0x20000004ff1d7230 */ /* 0x000fca0000004100 */
[----:B------:R-:W-:-:S04]  /*2e70*/  FMUL R4, R29, R10 ;  /* 0x0000000a1d047220 */ /* 0x000fc80000400000 */
[----:B--2---:R-:W-:-:S05]  /*2e80*/  FFMA R4, R83, R9, R4 ;  /* 0x0000000953047223 */ /* 0x004fca0000000004 */
[----:B------:R-:W-:Y:S02]  /*2e90*/  F2FP.SATFINITE.E4M3.F32.PACK_AB_MERGE_C R29, RZ, R4, RZ ;  /* 0x00000004ff1d723e */ /* 0x000fe400048070ff */
[----:B------:R-:W-:-:S03]  /*2ea0*/  PRMT R4, RZ, 0x7610, R4 ;  /* 0x00007610ff047816 */ /* 0x000fc60000000004 */
[----:B------:R2:W-:Y:S01]  /*2eb0*/  @!P4 STG.E.U8 desc[UR18][R2.64], R29 ;  /* 0x0000001d0200c986 */ /* 0x0005e2000c101112 */
[----:B------:R-:W-:Y:S05]  /*2ec0*/  @P3 BRA `(.L_x_43) ;  /* 0x0000000000043947 */ /* 0x000fea0003800000 */
[----:B------:R3:W5:Y:S02]  /*2ed0*/  LDG.E.U8 R4, desc[UR18][R14.64+0x1] ;  /* 0x000001120e047981 */ /* 0x000764000c1e1100 */
.L_x_43:
[----:B------:R-:W-:Y:S05]  /*2ee0*/  BSYNC B1 ;  /* 0x0000000000017941 */ /* 0x000fea0003800000 */
.L_x_42:
[----:B-----5:R-:W-:Y:S01]  /*2ef0*/  LOP3.LUT R4, R4, 0xff, RZ, 0xc0, !PT ;  /* 0x000000ff04047812 */ /* 0x020fe200078ec0ff */
[----:B------:R-:W-:Y:S01]  /*2f00*/  BSSY B1, `(.L_x_44) ;  /* 0x0000012000017945 */ /* 0x000fe20003800000 */
[----:B------:R-:W-:Y:S02]  /*2f10*/  IADD3 R31, P4, R26, 0x8, RZ ;  /* 0x000000081a1f7810 */ /* 0x000fe40007f9e0ff */
[----:B------:R-:W-:Y:S02]  /*2f20*/  F2FP.F16.E4M3.UNPACK_B R4, R4 ;  /* 0x00000004ff04723e */ /* 0x000fe400020006ff */
[----:B------:R-:W-:Y:S01]  /*2f30*/  ISETP.LT.OR P1, PT, R24, 0x9, !P1 ;  /* 0x000000091800780c */ /* 0x000fe20004f21670 */
[----:B------:R-:W-:Y:S02]  /*2f40*/  IMAD.X R26, RZ, RZ, R27, P4 ;  /* 0x000000ffff1a7224 */ /* 0x000fe400020e061b */
[----:B--2---:R-:W-:Y:S01]  /*2f50*/  HADD2.F32 R29, -RZ, R4.H0_H0 ;  /* 0x20000004ff1d7230 */ /* 0x004fe20000004100 */
[----:B------:R-:W-:Y:S01]  /*2f60*/  PRMT R4, RZ, 0x7610, R4 ;  /* 0x00007610ff047816 */ /* 0x000fe20000000004 */
[----:B------:R-:W-:-:S02]  /*2f70*/  IMAD R26, R26, UR4, RZ ;  /* 0x000000041a1a7c24 */ /* 0x000fc4000f8e02ff */
[----:B------:R-:W-:-:S04]  /*2f80*/  IMAD.WIDE.U32 R22, R31, UR4, R22 ;  /* 0x000000041f167c25 */ /* 0x000fc8000f8e0016 */
[----:B------:R-:W-:Y:S01]  /*2f90*/  FMUL R29, R29, R10 ;  /* 0x0000000a1d1d7220 */ /* 0x000fe20000400000 */
[----:B------:R-:W-:-:S03]  /*2fa0*/  IMAD R31, R31, UR5, R26 ;  /* 0x000000051f1f7c24 */ /* 0x000fc6000f8e021a */
[----:B------:R-:W-:Y:S01]  /*2fb0*/  FFMA R29, R84, R9, R29 ;  /* 0x00000009541d7223 */ /* 0x000fe2000000001d */
[----:B------:R-:W-:-:S04]  /*2fc0*/  IADD3 R22, P4, R22, UR8, RZ ;  /* 0x0000000816167c10 */ /* 0x000fc8000ff9e0ff */
[----:B------:R-:W-:Y:S02]  /*2fd0*/  F2FP.SATFINITE.E4M3.F32.PACK_AB_MERGE_C R29, RZ, R29, RZ ;  /* 0x0000001dff1d723e */ /* 0x000fe400048070ff */
[----:B------:R-:W-:-:S03]  /*2fe0*/  IADD3.X R23, R23, UR9, R31, P4, !PT ;  /* 0x0000000917177c10 */ /* 0x000fc6000a7fe41f */
[----:B------:R2:W-:Y:S01]  /*2ff0*/  @!P3 STG.E.U8 desc[UR18][R2.64+0x1], R29 ;  /* 0x0000011d0200b986 */ /* 0x0005e2000c101112 */
[----:B------:R-:W-:Y:S05]  /*3000*/  @P1 BRA `(.L_x_45) ;  /* 0x0000000000041947 */ /* 0x000fea0003800000 */
[----:B------:R4:W5:Y:S02]  /*3010*/  LDG.E.U8 R4, desc[UR18][R22.64] ;  /* 0x0000001216047981 */ /* 0x000964000c1e1100 */
.L_x_45:
[----:B------:R-:W-:Y:S05]  /*3020*/  BSYNC B1 ;  /* 0x0000000000017941 */ /* 0x000fea0003800000 */
.L_x_44:
[----:B-----5:R-:W-:Y:S01]  /*3030*/  LOP3.LUT R4, R4, 0xff, RZ, 0xc0, !PT ;  /* 0x000000ff04047812 */ /* 0x020fe200078ec0ff */
[----:B------:R-:W-:Y:S01]  /*3040*/  BSSY B1, `(.L_x_46) ;  /* 0x000000b000017945 */ /* 0x000fe20003800000 */
[----:B------:R-:W-:Y:S02]  /*3050*/  ISETP.LT.OR P2, PT, R24, 0x9, !P2 ;  /* 0x000000091800780c */ /* 0x000fe40005741670 */
[----:B------:R-:W-:-:S05]  /*3060*/  F2FP.F16.E4M3.UNPACK_B R4, R4 ;  /* 0x00000004ff04723e */ /* 0x000fca00020006ff */
[----:B------:R-:W-:-:S05]  /*3070*/  HADD2.F32 R27, -RZ, R4.H0_H0 ;  /* 0x20000004ff1b7230 */ /* 0x000fca0000004100 */
[----:B------:R-:W-:-:S04]  /*3080*/  FMUL R4, R27, R10 ;  /* 0x0000000a1b047220 */ /* 0x000fc80000400000 */
[----:B------:R-:W-:-:S05]  /*3090*/  FFMA R4, R81, R9, R4 ;  /* 0x0000000951047223 */ /* 0x000fca0000000004 */
[----:B------:R-:W-:Y:S02]  /*30a0*/  F2FP.SATFINITE.E4M3.F32.PACK_AB_MERGE_C R27, RZ, R4, RZ ;  /* 0x00000004ff1b723e */ /* 0x000fe400048070ff */
[----:B------:R-:W-:-:S03]  /*30b0*/  PRMT R4, RZ, 0x7610, R4 ;  /* 0x00007610ff047816 */ /* 0x000fc60000000004 */
[----:B------:R0:W-:Y:S01]  /*30c0*/  @!P1 STG.E.U8 desc[UR18][R12.64], R27 ;  /* 0x0000001b0c009986 */ /* 0x0001e2000c101112 */
[----:B------:R-:W-:Y:S05]  /*30d0*/  @P2 BRA `(.L_x_47) ;  /* 0x0000000000042947 */ /* 0x000fea0003800000 */
[----:B------:R0:W5:Y:S02]  /*30e0*/  LDG.E.U8 R4, desc[UR18][R22.64+0x1] ;  /* 0x0000011216047981 */ /* 0x000164000c1e1100 */
.L_x_47:
[----:B------:R-:W-:Y:S05]  /*30f0*/  BSYNC B1 ;  /* 0x0000000000017941 */ /* 0x000fea0003800000 */
.L_x_46:
[----:B-----5:R-:W-:Y:S01]  /*3100*/  LOP3.LUT R4, R4, 0xff, RZ, 0xc0, !PT ;  /* 0x000000ff04047812 */ /* 0x020fe200078ec0ff */
[----:B------:R-:W-:Y:S01]  /*3110*/  BSSY B1, `(.L_x_48) ;  /* 0x000000c000017945 */ /* 0x000fe20003800000 */
[----:B------:R-:W-:Y:S02]  /*3120*/  ISETP.GE.AND P1, PT, R25, 0x9, PT ;  /* 0x000000091900780c */ /* 0x000fe40003f26270 */
[----:B------:R-:W-:Y:S02]  /*3130*/  F2FP.F16.E4M3.UNPACK_B R4, R4 ;  /* 0x00000004ff04723e */ /* 0x000fe400020006ff */
[----:B------:R-:W-:-:S03]  /*3140*/  ISETP.LT.OR P3, PT, R24, 0x1, !P1 ;  /* 0x000000011800780c */ /* 0x000fc60004f61670 */
[----:B0-----:R-:W-:Y:S01]  /*3150*/  HADD2.F32 R27, -RZ, R4.H0_H0 ;  /* 0x20000004ff1b7230 */ /* 0x001fe20000004100 */
[----:B------:R-:W-:-:S04]  /*3160*/  PRMT R4, RZ, 0x7610, R4 ;  /* 0x00007610ff047816 */ /* 0x000fc80000000004 */
[----:B------:R-:W-:-:S04]  /*3170*/  FMUL R27, R27, R10 ;  /* 0x0000000a1b1b7220 */ /* 0x000fc80000400000 */
[----:B------:R-:W-:-:S05]  /*3180*/  FFMA R27, R82, R9, R27 ;  /* 0x00000009521b7223 */ /* 0x000fca000000001b */
[----:B------:R-:W-:-:S05]  /*3190*/  F2FP.SATFINITE.E4M3.F32.PACK_AB_MERGE_C R27, RZ, R27, RZ ;  /* 0x0000001bff1b723e */ /* 0x000fca00048070ff */
[----:B------:R0:W-:Y:S01]  /*31a0*/  @!P2 STG.E.U8 desc[UR18][R12.64+0x1], R27 ;  /* 0x0000011b0c00a986 */ /* 0x0001e2000c101112 */
[----:B------:R-:W-:Y:S05]  /*31b0*/  @P3 BRA `(.L_x_49) ;  /* 0x0000000000043947 */ /* 0x000fea0003800000 */
[----:B------:R0:W5:Y:S02]  /*31c0*/  LDG.E.U8 R4, desc[UR18][R14.64+0x8] ;  /* 0x000008120e047981 */ /* 0x000164000c1e1100 */
.L_x_49:
[----:B------:R-:W-:Y:S05]  /*31d0*/  BSYNC B1 ;  /* 0x0000000000017941 */ /* 0x000fea0003800000 */
.L_x_48:
[----:B-----5:R-:W-:Y:S01]  /*31e0*/  LOP3.LUT R4, R4, 0xff, RZ, 0xc0, !PT ;  /* 0x000000ff04047812 */ /* 0x020fe200078ec0ff */
[----:B------:R-:W-:Y:S01]  /*31f0*/  BSSY B1, `(.L_x_50) ;  /* 0x000000c000017945 */ /* 0x000fe20003800000 */
[----:B------:R-:W-:Y:S02]  /*3200*/  ISETP.GE.AND P2, PT, R25, 0xa, PT ;  /* 0x0000000a1900780c */ /* 0x000fe40003f46270 */
[----:B------:R-:W-:Y:S02]  /*3210*/  F2FP.F16.E4M3.UNPACK_B R4, R4 ;  /* 0x00000004ff04723e */ /* 0x000fe400020006ff */
[----:B------:R-:W-:-:S03]  /*3220*/  ISETP.LT.OR P4, PT, R24, 0x1, !P2 ;  /* 0x000000011800780c */ /* 0x000fc60005781670 */
[----:B0-----:R-:W-:-:S05]  /*3230*/  HADD2.F32 R27, -RZ, R4.H0_H0 ;  /* 0x20000004ff1b7230 */ /* 0x001fca0000004100 */
[----:B------:R-:W-:-:S04]  /*3240*/  FMUL R4, R27, R10 ;  /* 0x0000000a1b047220 */ /* 0x000fc80000400000 */
[----:B------:R-:W-:-:S05]  /*3250*/  FFMA R4, R79, R9, R4 ;  /* 0x000000094f047223 */ /* 0x000fca0000000004 */
[----:B------:R-:W-:Y:S02]  /*3260*/  F2FP.SATFINITE.E4M3.F32.PACK_AB_MERGE_C R27, RZ, R4, RZ ;  /* 0x00000004ff1b723e */ /* 0x000fe400048070ff */
[----:B------:R-:W-:-:S03]  /*3270*/  PRMT R4, RZ, 0x7610, R4 ;  /* 0x00007610ff047816 */ /* 0x000fc60000000004 */
[----:B------:R0:W-:Y:S01]  /*3280*/  @!P3 STG.E.U8 desc[UR18][R2.64+0x8], R27 ;  /* 0x0000081b0200b986 */ /* 0x0001e2000c101112 */
[----:B------:R-:W-:Y:S05]  /*3290*/  @P4 BRA `(.L_x_51) ;  /* 0x0000000000044947 */ /* 0x000fea0003800000 */
[----:B------:R0:W5:Y:S02]  /*32a0*/  LDG.E.U8 R4, desc[UR18][R14.64+0x9] ;  /* 0x000009120e047981 */ /* 0x000164000c1e1100 */
.L_x_51:
[----:B------:R-:W-:Y:S05]  /*32b0*/  BSYNC B1 ;  /* 0x0000000000017941 */ /* 0x000fea0003800000 */
.L_x_50:
[----:B-----5:R-:W-:Y:S01]  /*32c0*/  LOP3.LUT R4, R4, 0xff, RZ, 0xc0, !PT ;  /* 0x000000ff04047812 */ /* 0x020fe200078ec0ff */
[----:B------:R-:W-:Y:S01]  /*32d0*/  BSSY B1, `(.L_x_52) ;  /* 0x000000b000017945 */ /* 0x000fe20003800000 */
[----:B------:R-:W-:Y:S02]  /*32e0*/  ISETP.LT.OR P1, PT, R24, 0x9, !P1 ;  /* 0x000000091800780c */ /* 0x000fe40004f21670 */
[----:B------:R-:W-:-:S05]  /*32f0*/  F2FP.F16.E4M3.UNPACK_B R4, R4 ;  /* 0x00000004ff04723e */ /* 0x000fca00020006ff */
        /* <DEDUP_REMOVED lines=8> */
.L_x_53:
[----:B------:R-:W-:Y:S05]  /*3380*/  BSYNC B1 ;  /* 0x0000000000017941 */ /* 0x000fea0003800000 */
.L_x_52:
[----:B-----5:R-:W-:Y:S01]  /*3390*/  LOP3.LUT R4, R4, 0xff, RZ, 0xc0, !PT ;  /* 0x000000ff04047812 */ /* 0x020fe200078ec0ff */
[----:B------:R-:W-:Y:S01]  /*33a0*/  BSSY B1, `(.L_x_54) ;  /* 0x000000b000017945 */ /* 0x000fe20003800000 */
[----:B------:R-:W-:Y:S02]  /*33b0*/  ISETP.LT.OR P2, PT, R24, 0x9, !P2 ;  /* 0x000000091800780c */ /* 0x000fe40005741670 */
[----:B------:R-:W-:-:S05]  /*33c0*/  F2FP.F16.E4M3.UNPACK_B R4, R4 ;  /* 0x00000004ff04723e */ /* 0x000fca00020006ff */
        /* <DEDUP_REMOVED lines=8> */
.L_x_55:
[----:B------:R-:W-:Y:S05]  /*3450*/  BSYNC B1 ;  /* 0x0000000000017941 */ /* 0x000fea0003800000 */
.L_x_54:
        /* <DEDUP_REMOVED lines=13> */
.L_x_57:
[----:B------:R-:W-:Y:S05]  /*3530*/  BSYNC B1 ;  /* 0x0000000000017941 */ /* 0x000fea0003800000 */
.L_x_56:
        /* <DEDUP_REMOVED lines=13> */
.L_x_59:
[----:B------:R-:W-:Y:S05]  /*3610*/  BSYNC B1 ;  /* 0x0000000000017941 */ /* 0x000fea0003800000 */
.L_x_58:
        /* <DEDUP_REMOVED lines=12> */
.L_x_61:
[----:B------:R-:W-:Y:S05]  /*36e0*/  BSYNC B1 ;  /* 0x0000000000017941 */ /* 0x000fea0003800000 */
.L_x_60:
        /* <DEDUP_REMOVED lines=12> */
.L_x_63:
[----:B------:R-:W-:Y:S05]  /*37b0*/  BSYNC B1 ;  /* 0x0000000000017941 */ /* 0x000fea0003800000 */
.L_x_62:
        /* <DEDUP_REMOVED lines=13> */
.L_x_65:
[----:B------:R-:W-:Y:S05]  /*3890*/  BSYNC B1 ;  /* 0x0000000000017941 */ /* 0x000fea0003800000 */
.L_x_64:
        /* <DEDUP_REMOVED lines=13> */
.L_x_67:
[----:B------:R-:W-:Y:S05]  /*3970*/  BSYNC B1 ;  /* 0x0000000000017941 */ /* 0x000fea0003800000 */
.L_x_66:
        /* <DEDUP_REMOVED lines=12> */
.L_x_69:
[----:B------:R-:W-:Y:S05]  /*3a40*/  BSYNC B1 ;  /* 0x0000000000017941 */ /* 0x000fea0003800000 */
.L_x_68:
        /* <DEDUP_REMOVED lines=12> */
.L_x_71:
[----:B------:R-:W-:Y:S05]  /*3b10*/  BSYNC B1 ;  /* 0x0000000000017941 */ /* 0x000fea0003800000 */
.L_x_70:
        /* <DEDUP_REMOVED lines=13> */
.L_x_73:
[----:B------:R-:W-:Y:S05]  /*3bf0*/  BSYNC B1 ;  /* 0x0000000000017941 */ /* 0x000fea0003800000 */
.L_x_72:
        /* <DEDUP_REMOVED lines=13> */
.L_x_75:
[----:B------:R-:W-:Y:S05]  /*3cd0*/  BSYNC B1 ;  /* 0x0000000000017941 */ /* 0x000fea0003800000 */
.L_x_74:
        /* <DEDUP_REMOVED lines=12> */
.L_x_77:
[----:B------:R-:W-:Y:S05]  /*3da0*/  BSYNC B1 ;  /* 0x0000000000017941 */ /* 0x000fea0003800000 */
.L_x_76:
        /* <DEDUP_REMOVED lines=12> */
.L_x_79:
[----:B------:R-:W-:Y:S05]  /*3e70*/  BSYNC B1 ;  /* 0x0000000000017941 */ /* 0x000fea0003800000 */
.L_x_78:
        /* <DEDUP_REMOVED lines=13> */
.L_x_81:
[----:B------:R-:W-:Y:S05]  /*3f50*/  BSYNC B1 ;  /* 0x0000000000017941 */ /* 0x000fea0003800000 */
.L_x_80:
        /* <DEDUP_REMOVED lines=13> */
.L_x_83:
[----:B------:R-:W-:Y:S05]  /*4030*/  BSYNC B1 ;  /* 0x0000000000017941 */ /* 0x000fea0003800000 */
.L_x_82:
        /* <DEDUP_REMOVED lines=12> */
.L_x_85:
[----:B------:R-:W-:Y:S05]  /*4100*/  BSYNC B1 ;  /* 0x0000000000017941 */ /* 0x000fea0003800000 */
.L_x_84:
        /* <DEDUP_REMOVED lines=12> */
.L_x_87:
[----:B------:R-:W-:Y:S05]  /*41d0*/  BSYNC B1 ;  /* 0x0000000000017941 */ /* 0x000fea0003800000 */
.L_x_86:
        /* <DEDUP_REMOVED lines=13> */
.L_x_89:
[----:B------:R-:W-:Y:S05]  /*42b0*/  BSYNC B1 ;  /* 0x0000000000017941 */ /* 0x000fea0003800000 */
.L_x_88:
        /* <DEDUP_REMOVED lines=13> */
.L_x_91:
[----:B------:R-:W-:Y:S05]  /*4390*/  BSYNC B1 ;  /* 0x0000000000017941 */ /* 0x000fea0003800000 */
.L_x_90:
        /* <DEDUP_REMOVED lines=12> */
.L_x_93:
[----:B------:R-:W-:Y:S05]  /*4460*/  BSYNC B1 ;  /* 0x0000000000017941 */ /* 0x000fea0003800000 */
.L_x_92:
        /* <DEDUP_REMOVED lines=12> */
.L_x_95:
[----:B------:R-:W-:Y:S05]  /*4530*/  BSYNC B1 ;  /* 0x0000000000017941 */ /* 0x000fea0003800000 */
.L_x_94:
        /* <DEDUP_REMOVED lines=13> */
.L_x_97:
[----:B------:R-:W-:Y:S05]  /*4610*/  BSYNC B1 ;  /* 0x0000000000017941 */ /* 0x000fea0003800000 */
.L_x_96:
        /* <DEDUP_REMOVED lines=13> */
.L_x_99:
[----:B------:R-:W-:Y:S05]  /*46f0*/  BSYNC B1 ;  /* 0x0000000000017941 */ /* 0x000fea0003800000 */
.L_x_98:
[----:B-----5:R-:W-:Y:S01]  /*4700*/  LOP3.LUT R4, R4, 0xff, RZ, 0xc0, !PT ;  /* 0x000000ff04047812 */ /* 0x020fe200078ec0ff */
[----:B------:R-:W-:Y:S01]  /*4710*/  BSSY B1, `(.L_x_100) ;  /* 0x000000b000017945 */ /* 0x000fe20003800000 */
[----:B------:R-:W-:Y:S02]  /*4720*/  ISETP.LT.OR P1, PT, R24, 0x9, !P1 ;  /* 0x000000091800780c */ /* 0x000fe40004f21670 */
[----:B------:R-:W-:-:S05]  /*4730*/  F2FP.F16.E4M3.UNPACK_B R4, R4 ;  /* 0x00000004ff04723e */ /* 0x000fca00020006ff */
[----:B01-3--:R-:W-:Y:S01]  /*4740*/  HADD2.F32 R15, -RZ, R4.H0_H0 ;  /* 0x20000004ff0f7230 */ /* 0x00bfe20000004100 */
[----:B------:R-:W-:-:S04]  /*4750*/  PRMT R4, RZ, 0x7610, R4 ;  /* 0x00007610ff047816 */ /* 0x000fc80000000004 */
[----:B------:R-:W-:-:S04]  /*4760*/  FMUL R15, R15, R10 ;  /* 0x0000000a0f0f7220 */ /* 0x000fc80000400000 */
[----:B------:R-:W-:-:S05]  /*4770*/  FFMA R15, R56, R9, R15 ;  /* 0x00000009380f7223 */ /* 0x000fca000000000f */
[----:B------:R-:W-:-:S05]  /*4780*/  F2FP.SATFINITE.E4M3.F32.PACK_AB_MERGE_C R15, RZ, R15, RZ ;  /* 0x0000000fff0f723e */ /* 0x000fca00048070ff */
[----:B------:R0:W-:Y:S01]  /*4790*/  @!P4 STG.E.U8 desc[UR18][R2.64+0x39], R15 ;  /* 0x0000390f0200c986 */ /* 0x0001e2000c101112 */
[----:B------:R-:W-:Y:S05]  /*47a0*/  @P1 BRA `(.L_x_101) ;  /* 0x0000000000041947 */ /* 0x000fea0003800000 */
[----:B------:R1:W5:Y:S02]  /*47b0*/  LDG.E.U8 R4, desc[UR18][R22.64+0x38] ;  /* 0x0000381216047981 */ /* 0x000364000c1e1100 */
.L_x_101:
[----:B------:R-:W-:Y:S05]  /*47c0*/  BSYNC B1 ;  /* 0x0000000000017941 */ /* 0x000fea0003800000 */
.L_x_100:
[----:B-----5:R-:W-:Y:S01]  /*47d0*/  LOP3.LUT R4, R4, 0xff, RZ, 0xc0, !PT ;  /* 0x000000ff04047812 */ /* 0x020fe200078ec0ff */
[----:B------:R-:W-:Y:S01]  /*47e0*/  BSSY B1, `(.L_x_102) ;  /* 0x000000b000017945 */ /* 0x000fe20003800000 */
[----:B------:R-:W-:Y:S02]  /*47f0*/  ISETP.LT.OR P2, PT, R24, 0x9, !P2 ;  /* 0x000000091800780c */ /* 0x000fe40005741670 */
[----:B------:R-:W-:-:S05]  /*4800*/  F2FP.F16.E4M3.UNPACK_B R4, R4 ;  /* 0x00000004ff04723e */ /* 0x000fca00020006ff */
[----:B0-2---:R-:W-:-:S05]  /*4810*/  HADD2.F32 R3, -RZ, R4.H0_H0 ;  /* 0x20000004ff037230 */ /* 0x005fca0000004100 */
[----:B------:R-:W-:-:S04]  /*4820*/  FMUL R2, R3, R10 ;  /* 0x0000000a03027220 */ /* 0x000fc80000400000 */
[----:B------:R-:W-:-:S05]  /*4830*/  FFMA R2, R19, R9, R2 ;  /* 0x0000000913027223 */ /* 0x000fca0000000002 */
[----:B------:R-:W-:Y:S02]  /*4840*/  F2FP.SATFINITE.E4M3.F32.PACK_AB_MERGE_C R3, RZ, R2, RZ ;  /* 0x00000002ff03723e */ /* 0x000fe400048070ff */
[----:B------:R-:W-:-:S03]  /*4850*/  PRMT R2, RZ, 0x7610, R2 ;  /* 0x00007610ff027816 */ /* 0x000fc60000000002 */
[----:B------:R0:W-:Y:S01]  /*4860*/  @!P1 STG.E.U8 desc[UR18][R12.64+0x38], R3 ;  /* 0x000038030c009986 */ /* 0x0001e2000c101112 */
[----:B------:R-:W-:Y:S05]  /*4870*/  @P2 BRA `(.L_x_103) ;  /* 0x0000000000042947 */ /* 0x000fea0003800000 */
[----:B------:R2:W5:Y:S02]  /*4880*/  LDG.E.U8 R2, desc[UR18][R22.64+0x39] ;  /* 0x0000391216027981 */ /* 0x000564000c1e1100 */
.L_x_103:
[----:B------:R-:W-:Y:S05]  /*4890*/  BSYNC B1 ;  /* 0x0000000000017941 */ /* 0x000fea0003800000 */
.L_x_102:
[----:B------:R-:W-:Y:S05]  /*48a0*/  @P2 BRA `(.L_x_104) ;  /* 0x0000000800602947 */ /* 0x000fea0003800000 */
[----:B-----5:R-:W-:-:S04]  /*48b0*/  LOP3.LUT R2, R2, 0xff, RZ, 0xc0, !PT ;  /* 0x000000ff02027812 */ /* 0x020fc800078ec0ff */
[----:B------:R-:W-:-:S05]  /*48c0*/  F2FP.F16.E4M3.UNPACK_B R2, R2 ;  /* 0x00000002ff02723e */ /* 0x000fca00020006ff */
[----:B0-----:R-:W-:-:S05]  /*48d0*/  HADD2.F32 R3, -RZ, R2.H0_H0 ;  /* 0x20000002ff037230 */ /* 0x001fca0000004100 */
[----:B------:R-:W-:-:S04]  /*48e0*/  FMUL R3, R3, R10 ;  /* 0x0000000a03037220 */ /* 0x000fc80000400000 */
[----:B------:R-:W-:-:S05]  /*48f0*/  FFMA R3, R20, R9, R3 ;  /* 0x0000000914037223 */ /* 0x000fca0000000003 */
[----:B------:R-:W-:-:S05]  /*4900*/  F2FP.SATFINITE.E4M3.F32.PACK_AB_MERGE_C R3, RZ, R3, RZ ;  /* 0x00000003ff03723e */ /* 0x000fca00048070ff */
[----:B------:R3:W-:Y:S01]  /*4910*/  STG.E.U8 desc[UR18][R12.64+0x39], R3 ;  /* 0x000039030c007986 */ /* 0x0007e2000c101112 */
[----:B------:R-:W-:Y:S05]  /*4920*/  BRA `(.L_x_104) ;  /* 0x0000000800407947 */ /* 0x000fea0003800000 */
.L_x_39:
[----:B------:R-:W-:Y:S01]  /*4930*/  ISETP.GE.AND P4, PT, R25, 0x1, PT ;  /* 0x000000011900780c */ /* 0x000fe20003f86270 */
[-C--:B--2---:R-:W-:Y:S01]  /*4940*/  FMUL R83, R83, R9.reuse ;  /* 0x0000000953537220 */ /* 0x084fe20000400000 */
[----:B------:R-:W-:Y:S01]  /*4950*/  ISETP.GE.AND P1, PT, R25, 0x2, PT ;  /* 0x000000021900780c */ /* 0x000fe20003f26270 */
[-C--:B------:R-:W-:Y:S01]  /*4960*/  FMUL R84, R84, R9.reuse ;  /* 0x0000000954547220 */ /* 0x080fe20000400000 */
[C---:B------:R-:W-:Y:S01]  /*4970*/  ISETP.LT.OR P2, PT, R24.reuse, 0x1, !P4 ;  /* 0x000000011800780c */ /* 0x040fe20006741670 */
[-C--:B------:R-:W-:Y:S01]  /*4980*/  FMUL R81, R81, R9.reuse ;  /* 0x0000000951517220 */ /* 0x080fe20000400000 */
[----:B------:R-:W-:Y:S01]  /*4990*/  ISETP.LT.OR P3, PT, R24, 0x1, !P1 ;  /* 0x000000011800780c */ /* 0x000fe20004f61670 */
[-C--:B------:R-:W-:Y:S01]  /*49a0*/  FMUL R82, R82, R9.reuse ;  /* 0x0000000952527220 */ /* 0x080fe20000400000 */
[----:B------:R-:W-:Y:S01]  /*49b0*/  ISETP.LT.OR P4, PT, R24, 0x9, !P4 ;  /* 0x000000091800780c */ /* 0x000fe20006781670 */
[----:B------:R-:W-:Y:S01]  /*49c0*/  FMUL R79, R79, R9 ;  /* 0x000000094f4f7220 */ /* 0x000fe20000400000 */
[----:B------:R-:W-:Y:S01]  /*49d0*/  F2FP.SATFINITE.E4M3.F32.PACK_AB_MERGE_C R83, RZ, R83, RZ ;  /* 0x00000053ff53723e */ /* 0x000fe200048070ff */
[-C--:B------:R-:W-:Y:S01]  /*49e0*/  FMUL R80, R80, R9.reuse ;  /* 0x0000000950507220 */ /* 0x080fe20000400000 */
[----:B------:R-:W-:Y:S01]  /*49f0*/  F2FP.SATFINITE.E4M3.F32.PACK_AB_MERGE_C R15, RZ, R84, RZ ;  /* 0x00000054ff0f723e */ /* 0x000fe200048070ff */
[----:B------:R-:W-:Y:S01]  /*4a00*/  FMUL R77, R77, R9 ;  /* 0x000000094d4d7220 */ /* 0x000fe20000400000 */
[----:B------:R-:W-:Y:S01]  /*4a10*/  F2FP.SATFINITE.E4M3.F32.PACK_AB_MERGE_C R81, RZ, R81, RZ ;  /* 0x00000051ff51723e */ /* 0x000fe200048070ff */
[-C--:B------:R-:W-:Y:S01]  /*4a20*/  FMUL R78, R78, R9.reuse ;  /* 0x000000094e4e7220 */ /* 0x080fe20000400000 */
[----:B------:R-:W-:Y:S01]  /*4a30*/  ISETP.LT.OR P1, PT, R24, 0x9, !P1 ;  /* 0x000000091800780c */ /* 0x000fe20004f21670 */
[----:B------:R-:W-:Y:S01]  /*4a40*/  @!P2 STG.E.U8 desc[UR18][R2.64], R83 ;  /* 0x000000530200a986 */ /* 0x000fe2000c101112 */
[----:B------:R-:W-:Y:S01]  /*4a50*/  ISETP.GE.AND P2, PT, R25, 0x9, PT ;  /* 0x000000091900780c */ /* 0x000fe20003f46270 */
[----:B------:R-:W-:Y:S01]  /*4a60*/  FMUL R75, R75, R9 ;  /* 0x000000094b4b7220 */ /* 0x000fe20000400000 */
[----:B------:R-:W-:Y:S01]  /*4a70*/  F2FP.SATFINITE.E4M3.F32.PACK_AB_MERGE_C R79, RZ, R79, RZ ;  /* 0x0000004fff4f723e */ /* 0x000fe200048070ff */
[----:B------:R1:W-:Y:S01]  /*4a80*/  @!P3 STG.E.U8 desc[UR18][R2.64+0x1], R15 ;  /* 0x0000010f0200b986 */ /* 0x0003e2000c101112 */
[----:B------:R-:W-:Y:S01]  /*4a90*/  ISETP.GE.AND P3, PT, R25, 0xa, PT ;  /* 0x0000000a1900780c */ /* 0x000fe20003f66270 */
[-C--:B------:R-:W-:Y:S01]  /*4aa0*/  FMUL R76, R76, R9.reuse ;  /* 0x000000094c4c7220 */ /* 0x080fe20000400000 */
[----:B------:R-:W-:Y:S01]  /*4ab0*/  F2FP.SATFINITE.E4M3.F32.PACK_AB_MERGE_C R23, RZ, R80, RZ ;  /* 0x00000050ff17723e */ /* 0x000fe200048070ff */
[----:B------:R-:W-:Y:S01]  /*4ac0*/  @!P4 STG.E.U8 desc[UR18][R12.64], R81 ;  /* 0x000000510c00c986 */ /* 0x000fe2000c101112 */
[----:B------:R-:W-:Y:S01]  /*4ad0*/  ISETP.LT.OR P4, PT, R24, 0x1, !P2 ;  /* 0x000000011800780c */ /* 0x000fe20005781670 */
[-C--:B------:R-:W-:Y:S01]  /*4ae0*/  FMUL R74, R74, R9.reuse ;  /* 0x000000094a4a7220 */ /* 0x080fe20000400000 */
[C---:B------:R-:W-:Y:S01]  /*4af0*/  ISETP.LT.OR P5, PT, R24.reuse, 0x1, !P3 ;  /* 0x000000011800780c */ /* 0x040fe20005fa1670 */
[-C--:B------:R-:W-:Y:S01]  /*4b00*/  FMUL R73, R73, R9.reuse ;  /* 0x0000000949497220 */ /* 0x080fe20000400000 */
[----:B------:R-:W-:Y:S01]  /*4b10*/  ISETP.LT.OR P2, PT, R24, 0x9, !P2 ;  /* 0x000000091800780c */ /* 0x000fe20005741670 */
[----:B------:R-:W-:Y:S01]  /*4b20*/  FMUL R71, R71, R9 ;  /* 0x0000000947477220 */ /* 0x000fe20000400000 */
[----:B------:R-:W-:Y:S01]  /*4b30*/  F2FP.SATFINITE.E4M3.F32.PACK_AB_MERGE_C R77, RZ, R77, RZ ;  /* 0x0000004dff4d723e */ /* 0x000fe200048070ff */
[-C--:B------:R-:W-:Y:S01]  /*4b40*/  FMUL R72, R72, R9.reuse ;  /* 0x0000000948487220 */ /* 0x080fe20000400000 */
[----:B-1----:R-:W-:Y:S01]  /*4b50*/  F2FP.SATFINITE.E4M3.F32.PACK_AB_MERGE_C R15, RZ, R82, RZ ;  /* 0x00000052ff0f723e */ /* 0x002fe200048070ff */
[-C--:B------:R-:W-:Y:S01]  /*4b60*/  FMUL R70, R70, R9.reuse ;  /* 0x0000000946467220 */ /* 0x080fe20000400000 */
[----:B------:R-:W-:Y:S01]  /*4b70*/  ISETP.LT.OR P3, PT, R24, 0x9, !P3 ;  /* 0x000000091800780c */ /* 0x000fe20005f61670 */
[-C--:B------:R-:W-:Y:S01]  /*4b80*/  FMUL R69, R69, R9.reuse ;  /* 0x0000000945457220 */ /* 0x080fe20000400000 */
[----:B------:R-:W-:Y:S01]  /*4b90*/  F2FP.SATFINITE.E4M3.F32.PACK_AB_MERGE_C R27, RZ, R78, RZ ;  /* 0x0000004eff1b723e */ /* 0x000fe200048070ff */
[----:B------:R1:W-:Y:S01]  /*4ba0*/  @!P1 STG.E.U8 desc[UR18][R12.64+0x1], R15 ;  /* 0x0000010f0c009986 */ /* 0x0003e2000c101112 */
[----:B------:R-:W-:Y:S01]  /*4bb0*/  ISETP.GE.AND P1, PT, R25, 0x11, PT ;  /* 0x000000111900780c */ /* 0x000fe20003f26270 */
[----:B------:R-:W-:Y:S01]  /*4bc0*/  FMUL R67, R67, R9 ;  /* 0x0000000943437220 */ /* 0x000fe20000400000 */
[----:B------:R-:W-:Y:S01]  /*4bd0*/  F2FP.SATFINITE.E4M3.F32.PACK_AB_MERGE_C R75, RZ, R75, RZ ;  /* 0x0000004bff4b723e */ /* 0x000fe200048070ff */
[----:B------:R-:W-:Y:S01]  /*4be0*/  @!P4 STG.E.U8 desc[UR18][R2.64+0x8], R79 ;  /* 0x0000084f0200c986 */ /* 0x000fe2000c101112 */
[----:B------:R-:W-:Y:S01]  /*4bf0*/  ISETP.GE.AND P4, PT, R25, 0x12, PT ;  /* 0x000000121900780c */ /* 0x000fe20003f86270 */
[----:B------:R-:W-:Y:S01]  /*4c00*/  FMUL R68, R68, R9 ;  /* 0x0000000944447220 */ /* 0x000fe20000400000 */
[----:B------:R-:W-:Y:S01]  /*4c10*/  F2FP.SATFINITE.E4M3.F32.PACK_AB_MERGE_C R73, RZ, R73, RZ ;  /* 0x00000049ff49723e */ /* 0x000fe200048070ff */
[----:B------:R2:W-:Y:S01]  /*4c20*/  @!P5 STG.E.U8 desc[UR18][R2.64+0x9], R23 ;  /* 0x000009170200d986 */ /* 0x0005e2000c101112 */
[C---:B------:R-:W-:Y:S01]  /*4c30*/  ISETP.LT.OR P5, PT, R24.reuse, 0x1, !P4 ;  /* 0x000000011800780c */ /* 0x040fe200067a1670 */
[-C--:B------:R-:W-:Y:S01]  /*4c40*/  FMUL R65, R65, R9.reuse ;  /* 0x0000000941417220 */ /* 0x080fe20000400000 */
[C---:B------:R-:W-:Y:S01]  /*4c50*/  ISETP.LT.OR P4, PT, R24.reuse, 0x9, !P4 ;  /* 0x000000091800780c */ /* 0x040fe20006781670 */
[----:B------:R-:W-:Y:S01]  /*4c60*/  @!P2 STG.E.U8 desc[UR18][R12.64+0x8], R77 ;  /* 0x0000084d0c00a986 */ /* 0x000fe2000c101112 */
[----:B------:R-:W-:Y:S01]  /*4c70*/  ISETP.LT.OR P2, PT, R24, 0x1, !P1 ;  /* 0x000000011800780c */ /* 0x000fe20004f41670 */
[-C--:B------:R-:W-:Y:S01]  /*4c80*/  FMUL R66, R66, R9.reuse ;  /* 0x0000000942427220 */ /* 0x080fe20000400000 */
[----:B-1----:R-:W-:Y:S01]  /*4c90*/  F2FP.SATFINITE.E4M3.F32.PACK_AB_MERGE_C R15, RZ, R76, RZ ;  /* 0x0000004cff0f723e */ /* 0x002fe200048070ff */
[----:B------:R-:W-:Y:S01]  /*4ca0*/  @!P3 STG.E.U8 desc[UR18][R12.64+0x9], R27 ;  /* 0x0000091b0c00b986 */ /* 0x000fe2000c101112 */
[----:B------:R-:W-:Y:S01]  /*4cb0*/  ISETP.GE.AND P3, PT, R25, 0x19, PT ;  /* 0x000000191900780c */ /* 0x000fe20003f66270 */
[-C--:B------:R-:W-:Y:S01]  /*4cc0*/  FMUL R63, R63, R9.reuse ;  /* 0x000000093f3f7220 */ /* 0x080fe20000400000 */
[----:B------:R-:W-:Y:S01]  /*4cd0*/  ISETP.LT.OR P1, PT, R24, 0x9, !P1 ;  /* 0x000000091800780c */ /* 0x000fe20004f21670 */
[-C--:B------:R-:W-:Y:S01]  /*4ce0*/  FMUL R64, R64, R9.reuse ;  /* 0x0000000940407220 */ /* 0x080fe20000400000 */
[----:B------:R-:W-:Y:S01]  /*4cf0*/  ISETP.LT.OR P6, PT, R24, 0x1, !P3 ;  /* 0x000000011800780c */ /* 0x000fe20005fc1670 */
[----:B------:R1:W-:Y:S01]  /*4d00*/  @!P5 STG.E.U8 desc[UR18][R2.64+0x11], R15 ;  /* 0x0000110f0200d986 */ /* 0x0003e2000c101112 */
[----:B--2---:R-:W-:Y:S01]  /*4d10*/  F2FP.SATFINITE.E4M3.F32.PACK_AB_MERGE_C R23, RZ, R74, RZ ;  /* 0x0000004aff17723e */ /* 0x004fe200048070ff */
[----:B------:R-:W-:Y:S01]  /*4d20*/  FMUL R62, R62, R9 ;  /* 0x000000093e3e7220 */ /* 0x000fe20000400000 */
[----:B------:R-:W-:Y:S01]  /*4d30*/  F2FP.SATFINITE.E4M3.F32.PACK_AB_MERGE_C R71, RZ, R71, RZ ;  /* 0x00000047ff47723e */ /* 0x000fe200048070ff */
[----:B------:R-:W-:Y:S01]  /*4d40*/  @!P2 STG.E.U8 desc[UR18][R2.64+0x10], R75 ;  /* 0x0000104b0200a986 */ /* 0x000fe2000c101112 */
[----:B------:R-:W-:Y:S01]  /*4d50*/  ISETP.GE.AND P2, PT, R25, 0x1a, PT ;  /* 0x0000001a1900780c */ /* 0x000fe20003f46270 */
[-C--:B------:R-:W-:Y:S01]  /*4d60*/  FMUL R61, R61, R9.reuse ;  /* 0x000000093d3d7220 */ /* 0x080fe20000400000 */
[C---:B------:R-:W-:Y:S01]  /*4d70*/  ISETP.LT.OR P3, PT, R24.reuse, 0x9, !P3 ;  /* 0x000000091800780c */ /* 0x040fe20005f61670 */
[----:B------:R2:W-:Y:S01]  /*4d80*/  @!P4 STG.E.U8 desc[UR18][R12.64+0x11], R23 ;  /* 0x000011170c00c986 */ /* 0x0005e2000c101112 */
[C---:B------:R-:W-:Y:S01]  /*4d90*/  ISETP.LT.OR P5, PT, R24.reuse, 0x1, !P2 ;  /* 0x000000011800780c */ /* 0x040fe200057a1670 */
[-C--:B------:R-:W-:Y:S01]  /*4da0*/  FMUL R59, R59, R9.reuse ;  /* 0x000000093b3b7220 */ /* 0x080fe20000400000 */
[----:B------:R-:W-:Y:S01]  /*4db0*/  ISETP.LT.OR P4, PT, R24, 0x9, !P2 ;  /* 0x000000091800780c */ /* 0x000fe20005781670 */
[----:B------:R-:W-:Y:S01]  /*4dc0*/  @!P1 STG.E.U8 desc[UR18][R12.64+0x10], R73 ;  /* 0x000010490c009986 */ /* 0x000fe2000c101112 */
[----:B-1----:R-:W-:Y:S01]  /*4dd0*/  F2FP.SATFINITE.E4M3.F32.PACK_AB_MERGE_C R15, RZ, R72, RZ ;  /* 0x00000048ff0f723e */ /* 0x002fe200048070ff */
[-C--:B------:R-:W-:Y:S01]  /*4de0*/  FMUL R60, R60, R9.reuse ;  /* 0x000000093c3c7220 */ /* 0x080fe20000400000 */
[C---:B------:R-:W-:Y:S01]  /*4df0*/  ISETP.GE.AND P1, PT, R25.reuse, 0x21, PT ;  /* 0x000000211900780c */ /* 0x040fe20003f26270 */
[----:B------:R-:W-:Y:S01]  /*4e00*/  @!P6 STG.E.U8 desc[UR18][R2.64+0x18], R71 ;  /* 0x000018470200e986 */ /* 0x000fe2000c101112 */
[----:B------:R-:W-:Y:S01]  /*4e10*/  ISETP.GE.AND P2, PT, R25, 0x22, PT ;  /* 0x000000221900780c */ /* 0x000fe20003f46270 */
[-C--:B------:R-:W-:Y:S01]  /*4e20*/  FMUL R57, R57, R9.reuse ;  /* 0x0000000939397220 */ /* 0x080fe20000400000 */
[----:B------:R-:W-:Y:S01]  /*4e30*/  ISETP.LT.OR P6, PT, R24, 0x1, !P1 ;  /* 0x000000011800780c */ /* 0x000fe20004fc1670 */
[-C--:B------:R-:W-:Y:S01]  /*4e40*/  FMUL R58, R58, R9.reuse ;  /* 0x000000093a3a7220 */ /* 0x080fe20000400000 */
[----:B--2---:R-:W-:Y:S01]  /*4e50*/  F2FP.SATFINITE.E4M3.F32.PACK_AB_MERGE_C R23, RZ, R70, RZ ;  /* 0x00000046ff17723e */ /* 0x004fe200048070ff */
[----:B------:R1:W-:Y:S01]  /*4e60*/  @!P5 STG.E.U8 desc[UR18][R2.64+0x19], R15 ;  /* 0x0000190f0200d986 */ /* 0x0003e2000c101112 */
[----:B------:R-:W-:Y:S01]  /*4e70*/  ISETP.LT.OR P5, PT, R24, 0x1, !P2 ;  /* 0x000000011800780c */ /* 0x000fe200057a1670 */
[----:B------:R-:W-:Y:S01]  /*4e80*/  FMUL R21, R21, R9 ;  /* 0x0000000915157220 */ /* 0x000fe20000400000 */
[----:B------:R-:W-:Y:S01]  /*4e90*/  F2FP.SATFINITE.E4M3.F32.PACK_AB_MERGE_C R69, RZ, R69, RZ ;  /* 0x00000045ff45723e */ /* 0x000fe200048070ff */
[----:B------:R2:W-:Y:S01]  /*4ea0*/  @!P4 STG.E.U8 desc[UR18][R12.64+0x19], R23 ;  /* 0x000019170c00c986 */ /* 0x0005e2000c101112 */
[----:B------:R-:W-:Y:S01]  /*4eb0*/  F2FP.SATFINITE.E4M3.F32.PACK_AB_MERGE_C R67, RZ, R67, RZ ;  /* 0x00000043ff43723e */ /* 0x000fe200048070ff */
[-C--:B------:R-:W-:Y:S01]  /*4ec0*/  FMUL R56, R56, R9.reuse ;  /* 0x0000000938387220 */ /* 0x080fe20000400000 */
[----:B------:R-:W-:Y:S01]  /*4ed0*/  F2FP.SATFINITE.E4M3.F32.PACK_AB_MERGE_C R27, RZ, R68, RZ ;  /* 0x00000044ff1b723e */ /* 0x000fe200048070ff */
[----:B------:R-:W-:Y:S01]  /*4ee0*/  @!P3 STG.E.U8 desc[UR18][R12.64+0x18], R69 ;  /* 0x000018450c00b986 */ /* 0x000fe2000c101112 */
[C---:B------:R-:W-:Y:S01]  /*4ef0*/  ISETP.LT.OR P4, PT, R24.reuse, 0x9, !P2 ;  /* 0x000000091800780c */ /* 0x040fe20005781670 */
[-C--:B------:R-:W-:Y:S01]  /*4f00*/  FMUL R19, R19, R9.reuse ;  /* 0x0000000913137220 */ /* 0x080fe20000400000 */
[C---:B------:R-:W-:Y:S01]  /*4f10*/  ISETP.GE.AND P3, PT, R25.reuse, 0x29, PT ;  /* 0x000000291900780c */ /* 0x040fe20003f66270 */
[----:B------:R-:W-:Y:S01]  /*4f20*/  @!P6 STG.E.U8 desc[UR18][R2.64+0x20], R67 ;  /* 0x000020430200e986 */ /* 0x000fe2000c101112 */
[----:B------:R-:W-:Y:S01]  /*4f30*/  ISETP.LT.OR P1, PT, R24, 0x9, !P1 ;  /* 0x000000091800780c */ /* 0x000fe20004f21670 */
[----:B------:R-:W-:Y:S01]  /*4f40*/  FMUL R20, R20, R9 ;  /* 0x0000000914147220 */ /* 0x000fe20000400000 */
[----:B------:R-:W-:Y:S01]  /*4f50*/  ISETP.GE.AND P2, PT, R25, 0x2a, PT ;  /* 0x0000002a1900780c */ /* 0x000fe20003f46270 */
[----:B------:R-:W-:Y:S01]  /*4f60*/  @!P5 STG.E.U8 desc[UR18][R2.64+0x21], R27 ;  /* 0x0000211b0200d986 */ /* 0x000fe2000c101112 */
[----:B------:R-:W-:-:S02]  /*4f70*/  ISETP.LT.OR P6, PT, R24, 0x1, !P3 ;  /* 0x000000011800780c */ /* 0x000fc40005fc1670 */
[C---:B------:R-:W-:Y:S02]  /*4f80*/  ISETP.LT.OR P5, PT, R24.reuse, 0x1, !P2 ;  /* 0x000000011800780c */ /* 0x040fe400057a1670 */
[----:B------:R-:W-:Y:S02]  /*4f90*/  F2FP.SATFINITE.E4M3.F32.PACK_AB_MERGE_C R65, RZ, R65, RZ ;  /* 0x00000041ff41723e */ /* 0x000fe400048070ff */
[----:B-1----:R-:W-:Y:S02]  /*4fa0*/  F2FP.SATFINITE.E4M3.F32.PACK_AB_MERGE_C R15, RZ, R66, RZ ;  /* 0x00000042ff0f723e */ /* 0x002fe400048070ff */
[----:B------:R-:W-:Y:S01]  /*4fb0*/  F2FP.SATFINITE.E4M3.F32.PACK_AB_MERGE_C R63, RZ, R63, RZ ;  /* 0x0000003fff3f723e */ /* 0x000fe200048070ff */
[----:B------:R-:W-:Y:S01]  /*4fc0*/  @!P1 STG.E.U8 desc[UR18][R12.64+0x20], R65 ;  /* 0x000020410c009986 */ /* 0x000fe2000c101112 */
[----:B--2---:R-:W-:Y:S02]  /*4fd0*/  F2FP.SATFINITE.E4M3.F32.PACK_AB_MERGE_C R23, RZ, R64, RZ ;  /* 0x00000040ff17723e */ /* 0x004fe400048070ff */
[C---:B------:R-:W-:Y:S01]  /*4fe0*/  ISETP.LT.OR P2, PT, R24.reuse, 0x9, !P2 ;  /* 0x000000091800780c */ /* 0x040fe20005741670 */
[----:B------:R1:W-:Y:S01]  /*4ff0*/  @!P4 STG.E.U8 desc[UR18][R12.64+0x21], R15 ;  /* 0x0000210f0c00c986 */ /* 0x0003e2000c101112 */
[----:B------:R-:W-:-:S02]  /*5000*/  ISETP.LT.OR P3, PT, R24, 0x9, !P3 ;  /* 0x000000091800780c */ /* 0x000fc40005f61670 */
[C---:B------:R-:W-:Y:S01]  /*5010*/  ISETP.GE.AND P4, PT, R25.reuse, 0x31, PT ;  /* 0x000000311900780c */ /* 0x040fe20003f86270 */
[----:B------:R-:W-:Y:S01]  /*5020*/  @!P6 STG.E.U8 desc[UR18][R2.64+0x28], R63 ;  /* 0x0000283f0200e986 */ /* 0x000fe2000c101112 */
[----:B------:R-:W-:Y:S02]  /*5030*/  ISETP.GE.AND P1, PT, R25, 0x32, PT ;  /* 0x000000321900780c */ /* 0x000fe40003f26270 */
[----:B------:R-:W-:Y:S01]  /*5040*/  F2FP.SATFINITE.E4M3.F32.PACK_AB_MERGE_C R61, RZ, R61, RZ ;  /* 0x0000003dff3d723e */ /* 0x000fe200048070ff */
[----:B------:R2:W-:Y:S01]  /*5050*/  @!P5 STG.E.U8 desc[UR18][R2.64+0x29], R23 ;  /* 0x000029170200d986 */ /* 0x0005e2000c101112 */
[C---:B------:R-:W-:Y:S02]  /*5060*/  ISETP.LT.OR P5, PT, R24.reuse, 0x1, !P4 ;  /* 0x000000011800780c */ /* 0x040fe400067a1670 */
[----:B------:R-:W-:Y:S02]  /*5070*/  ISETP.LT.OR P6, PT, R24, 0x1, !P1 ;  /* 0x000000011800780c */ /* 0x000fe40004fc1670 */
[----:B-1----:R-:W-:Y:S01]  /*5080*/  F2FP.SATFINITE.E4M3.F32.PACK_AB_MERGE_C R15, RZ, R62, RZ ;  /* 0x0000003eff0f723e */ /* 0x002fe200048070ff */
[----:B------:R-:W-:Y:S01]  /*5090*/  @!P3 STG.E.U8 desc[UR18][R12.64+0x28], R61 ;  /* 0x0000283d0c00b986 */ /* 0x000fe2000c101112 */
[----:B------:R-:W-:-:S02]  /*50a0*/  F2FP.SATFINITE.E4M3.F32.PACK_AB_MERGE_C R59, RZ, R59, RZ ;  /* 0x0000003bff3b723e */ /* 0x000fc400048070ff */
[C---:B------:R-:W-:Y:S01]  /*50b0*/  ISETP.GE.AND P3, PT, R25.reuse, 0x3a, PT ;  /* 0x0000003a1900780c */ /* 0x040fe20003f66270 */
[----:B------:R1:W-:Y:S01]  /*50c0*/  @!P2 STG.E.U8 desc[UR18][R12.64+0x29], R15 ;  /* 0x0000290f0c00a986 */ /* 0x0003e2000c101112 */
[C---:B------:R-:W-:Y:S02]  /*50d0*/  ISETP.LT.OR P2, PT, R24.reuse, 0x9, !P4 ;  /* 0x000000091800780c */ /* 0x040fe40006741670 */
[----:B--2---:R-:W-:Y:S01]  /*50e0*/  F2FP.SATFINITE.E4M3.F32.PACK_AB_MERGE_C R23, RZ, R60, RZ ;  /* 0x0000003cff17723e */ /* 0x004fe200048070ff */
[----:B------:R-:W-:Y:S01]  /*50f0*/  @!P5 STG.E.U8 desc[UR18][R2.64+0x30], R59 ;  /* 0x0000303b0200d986 */ /* 0x000fe2000c101112 */
[----:B------:R-:W-:Y:S02]  /*5100*/  ISETP.GE.AND P4, PT, R25, 0x39, PT ;  /* 0x000000391900780c */ /* 0x000fe40003f86270 */
[C---:B------:R-:W-:Y:S01]  /*5110*/  ISETP.LT.OR P1, PT, R24.reuse, 0x9, !P1 ;  /* 0x000000091800780c */ /* 0x040fe20004f21670 */
[----:B------:R2:W-:Y:S01]  /*5120*/  @!P6 STG.E.U8 desc[UR18][R2.64+0x31], R23 ;  /* 0x000031170200e986 */ /* 0x0005e2000c101112 */
[----:B------:R-:W-:-:S02]  /*5130*/  ISETP.LT.OR P5, PT, R24, 0x1, !P4 ;  /* 0x000000011800780c */ /* 0x000fc400067a1670 */
[C---:B------:R-:W-:Y:S02]  /*5140*/  ISETP.LT.OR P6, PT, R24.reuse, 0x1, !P3 ;  /* 0x000000011800780c */ /* 0x040fe40005fc1670 */
[C---:B------:R-:W-:Y:S02]  /*5150*/  ISETP.LT.OR P4, PT, R24.reuse, 0x9, !P4 ;  /* 0x000000091800780c */ /* 0x040fe40006781670 */
[----:B------:R-:W-:Y:S02]  /*5160*/  ISETP.LT.OR P3, PT, R24, 0x9, !P3 ;  /* 0x000000091800780c */ /* 0x000fe40005f61670 */
[----:B------:R-:W-:Y:S02]  /*5170*/  F2FP.SATFINITE.E4M3.F32.PACK_AB_MERGE_C R57, RZ, R57, RZ ;  /* 0x00000039ff39723e */ /* 0x000fe400048070ff */
[----:B-1----:R-:W-:Y:S02]  /*5180*/  F2FP.SATFINITE.E4M3.F32.PACK_AB_MERGE_C R15, RZ, R58, RZ ;  /* 0x0000003aff0f723e */ /* 0x002fe400048070ff */
[----:B------:R-:W-:Y:S01]  /*5190*/  F2FP.SATFINITE.E4M3.F32.PACK_AB_MERGE_C R21, RZ, R21, RZ ;  /* 0x00000015ff15723e */ /* 0x000fe200048070ff */
[----:B------:R1:W-:Y:S01]  /*51a0*/  @!P2 STG.E.U8 desc[UR18][R12.64+0x30], R57 ;  /* 0x000030390c00a986 */ /* 0x0003e2000c101112 */
[----:B--2---:R-:W-:-:S02]  /*51b0*/  F2FP.SATFINITE.E4M3.F32.PACK_AB_MERGE_C R23, RZ, R56, RZ ;  /* 0x00000038ff17723e */ /* 0x004fc400048070ff */
[----:B------:R-:W-:Y:S01]  /*51c0*/  F2FP.SATFINITE.E4M3.F32.PACK_AB_MERGE_C R19, RZ, R19, RZ ;  /* 0x00000013ff13723e */ /* 0x000fe200048070ff */
[----:B------:R1:W-:Y:S01]  /*51d0*/  @!P1 STG.E.U8 desc[UR18][R12.64+0x31], R15 ;  /* 0x0000310f0c009986 */ /* 0x0003e2000c101112 */
[----:B------:R-:W-:-:S03]  /*51e0*/  F2FP.SATFINITE.E4M3.F32.PACK_AB_MERGE_C R25, RZ, R20, RZ ;  /* 0x00000014ff19723e */ /* 0x000fc600048070ff */
[----:B------:R1:W-:Y:S04]  /*51f0*/  @!P5 STG.E.U8 desc[UR18][R2.64+0x38], R21 ;  /* 0x000038150200d986 */ /* 0x0003e8000c101112 */
[----:B------:R1:W-:Y:S04]  /*5200*/  @!P6 STG.E.U8 desc[UR18][R2.64+0x39], R23 ;  /* 0x000039170200e986 */ /* 0x0003e8000c101112 */
[----:B------:R1:W-:Y:S04]  /*5210*/  @!P4 STG.E.U8 desc[UR18][R12.64+0x38], R19 ;  /* 0x000038130c00c986 */ /* 0x0003e8000c101112 */
[----:B------:R1:W-:Y:S02]  /*5220*/  @!P3 STG.E.U8 desc[UR18][R12.64+0x39], R25 ;  /* 0x000039190c00b986 */ /* 0x0003e4000c101112 */
.L_x_104:
[----:B------:R-:W-:Y:S05]  /*5230*/  BSYNC B0 ;  /* 0x0000000000007941 */ /* 0x000fea0003800000 */
.L_x_38:
[----:B-1---5:R-:W-:Y:S01]  /*5240*/  IMAD.U32 R2, RZ, RZ, UR16 ;  /* 0x00000010ff027e24 */ /* 0x022fe2000f8e00ff */
[----:B------:R-:W-:Y:S01]  /*5250*/  ULDC.64 UR4, c[0x0][0x650] ;  /* 0x0001940000047ab9 */ /* 0x000fe20000000a00 */
[----:B0--3--:R-:W-:Y:S01]  /*5260*/  IMAD.U32 R3, RZ, RZ, UR17 ;  /* 0x00000011ff037e24 */ /* 0x009fe2000f8e00ff */
[----:B------:R0:W-:Y:S01]  /*5270*/  SYNCS.ARRIVE.TRANS64.A1T0 RZ, [R17+UR26], RZ ;  /* 0x000000ff11ff79a7 */ /* 0x0001e2000810001a */
[----:B------:R-:W-:Y:S01]  /*5280*/  IMAD.U32 R3, RZ, RZ, UR13 ;  /* 0x0000000dff037e24 */ /* 0x000fe2000f8e00ff */
[C---:B------:R-:W-:Y:S01]  /*5290*/  LEA R0, P1, R2.reuse, R0, 0x1 ;  /* 0x0000000002007211 */ /* 0x040fe200078208ff */
[----:B------:R-:W-:Y:S01]  /*52a0*/  IMAD.MOV.U32 R4, RZ, RZ, -0x1 ;  /* 0xffffffffff047424 */ /* 0x000fe200078e00ff */
[----:B------:R-:W-:Y:S02]  /*52b0*/  PRMT R12, RZ, 0x7610, R12 ;  /* 0x00007610ff0c7816 */ /* 0x000fe4000000000c */
[----:B------:R-:W-:Y:S01]  /*52c0*/  LEA.HI.X R5, R2, R5, R3, 0x1, P1 ;  /* 0x0000000502057211 */ /* 0x000fe200008f0c03 */
[----:B------:R-:W-:Y:S01]  /*52d0*/  IMAD.MOV.U32 R2, RZ, RZ, -0x1 ;  /* 0xffffffffff027424 */ /* 0x000fe200078e00ff */
[----:B------:R-:W-:Y:S01]  /*52e0*/  ISETP.GE.U32.AND P1, PT, R0, UR4, PT ;  /* 0x0000000400007c0c */ /* 0x000fe2000bf26070 */
[----:B------:R-:W-:-:S03]  /*52f0*/  IMAD.MOV.U32 R3, RZ, RZ, -0x1 ;  /* 0xffffffffff037424 */ /* 0x000fc600078e00ff */
[----:B------:R-:W-:-:S13]  /*5300*/  ISETP.GE.U32.AND.EX P1, PT, R5, UR5, PT, P1 ;  /* 0x0000000505007c0c */ /* 0x000fda000bf26110 */
[----:B0-----:R-:W-:Y:S05]  /*5310*/  @P1 BRA `(.L_x_105) ;  /* 0x0000000400881947 */ /* 0x001fea0003800000 */
[----:B------:R-:W0:Y:S01]  /*5320*/  S2UR UR8, SR_CTAID.X ;  /* 0x00000000000879c3 */ /* 0x000e220000002500 */
[----:B------:R-:W-:Y:S01]  /*5330*/  ULDC.64 UR4, c[0x0][0x628] ;  /* 0x00018a0000047ab9 */ /* 0x000fe20000000a00 */
[----:B------:R-:W-:Y:S01]  /*5340*/  ULDC UR6, c[0x0][0x150] ;  /* 0x0000540000067ab9 */ /* 0x000fe20000000800 */
[----:B------:R-:W-:Y:S01]  /*5350*/  ISETP.NE.U32.AND P1, PT, RZ, UR4, PT ;  /* 0x00000004ff007c0c */ /* 0x000fe2000bf25070 */
[----:B------:R-:W-:Y:S01]  /*5360*/  ULDC UR27, c[0x0][0x630] ;  /* 0x00018c00001b7ab9 */ /* 0x000fe20000000800 */
[C---:B------:R-:W-:Y:S01]  /*5370*/  R2UR UR32, R0.reuse ;  /* 0x00000000002072ca */ /* 0x040fe200000e0000 */
[----:B------:R-:W-:Y:S01]  /*5380*/  ULDC UR34, c[0x0][0x154] ;  /* 0x0000550000227ab9 */ /* 0x000fe20000000800 */
[----:B------:R-:W-:Y:S01]  /*5390*/  ISETP.NE.AND.EX P1, PT, RZ, UR5, PT, P1 ;  /* 0x00000005ff007c0c */ /* 0x000fe2000bf25310 */
[----:B------:R-:W1:Y:S01]  /*53a0*/  S2UR UR35, SR_CTAID.Y ;  /* 0x00000000002379c3 */ /* 0x000e620000002600 */
[----:B------:R-:W-:Y:S02]  /*53b0*/  R2UR UR33, R5 ;  /* 0x00000000052172ca */ /* 0x000fe400000e0000 */
[----:B------:R-:W-:-:S02]  /*53c0*/  R2UR UR30, R0 ;  /* 0x00000000001e72ca */ /* 0x000fc400000e0000 */
[----:B------:R-:W-:Y:S02]  /*53d0*/  R2UR UR31, R5 ;  /* 0x00000000051f72ca */ /* 0x000fe400000e0000 */
[----:B0-----:R-:W-:-:S05]  /*53e0*/  I2FP.F32.U32 R2, UR8 ;  /* 0x0000000800027c45 */ /* 0x001fca0008201000 */
[----:B------:R-:W-:-:S04]  /*53f0*/  FMUL R2, R2, UR6 ;  /* 0x0000000602027c20 */ /* 0x000fc80008400000 */
[----:B------:R0:W3:Y:S01]  /*5400*/  F2I.U32.TRUNC.NTZ R3, R2 ;  /* 0x0000000200037305 */ /* 0x0000e2000020f000 */
[----:B-1----:R-:W-:Y:S05]  /*5410*/  @!P1 BRA `(.L_x_106) ;  /* 0x0000000000309947 */ /* 0x002fea0003800000 */
        /* <DEDUP_REMOVED lines=12> */
.L_x_106:
[----:B------:R-:W-:Y:S01]  /*54e0*/  USHF.R.U64 UR6, UR30, UR27, UR31 ;  /* 0x0000001b1e067299 */ /* 0x000fe2000800121f */
[----:B0-----:R-:W-:Y:S01]  /*54f0*/  I2FP.F32.U32 R2, UR35 ;  /* 0x0000002300027c45 */ /* 0x001fe20008201000 */
[----:B------:R-:W-:Y:S01]  /*5500*/  USHF.R.U32.HI UR4, URZ, UR27, UR31 ;  /* 0x0000001b3f047299 */ /* 0x000fe2000801161f */
[----:B---3--:R-:W-:Y:S01]  /*5510*/  R2UR UR30, R3 ;  /* 0x00000000031e72ca */ /* 0x008fe200000e0000 */
[----:B------:R-:W-:Y:S02]  /*5520*/  UIADD3 UR27, UP0, URZ, -UR6, URZ ;  /* 0x800000063f1b7290 */ /* 0x000fe4000ff1e03f */
[----:B------:R-:W-:Y:S01]  /*5530*/  FMUL R2, R2, UR34 ;  /* 0x0000002202027c20 */ /* 0x000fe20008400000 */
[----:B------:R-:W-:Y:S01]  /*5540*/  ULDC.64 UR28, c[0x0][0x620] ;  /* 0x00018800001c7ab9 */ /* 0x000fe20000000a00 */
[----:B------:R-:W-:Y:S01]  /*5550*/  UIADD3.X UR4, URZ, ~UR4, URZ, UP0, !UPT ;  /* 0x800000043f047290 */ /* 0x000fe200087fe43f */
[----:B------:R-:W-:Y:S01]  /*5560*/  UMOV UR10, UR32 ;  /* 0x00000020000a7c82 */ /* 0x000fe20008000000 */
[----:B------:R-:W-:-:S02]  /*5570*/  UMOV UR11, UR33 ;  /* 0x00000021000b7c82 */ /* 0x000fc40008000000 */
[----:B------:R-:W0:Y:S01]  /*5580*/  F2I.U32.TRUNC.NTZ R2, R2 ;  /* 0x0000000200027305 */ /* 0x000e22000020f000 */
[----:B------:R-:W-:Y:S02]  /*5590*/  UIMAD UR4, UR4, UR28, URZ ;  /* 0x0000001c040472a4 */ /* 0x000fe4000f8e023f */
[----:B------:R-:W-:Y:S02]  /*55a0*/  UIMAD.WIDE.U32 UR10, UR27, UR28, UR10 ;  /* 0x0000001c1b0a72a5 */ /* 0x000fe4000f8e000a */
[----:B------:R-:W-:Y:S01]  /*55b0*/  UIMAD UR27, UR27, UR29, UR4 ;  /* 0x0000001d1b1b72a4 */ /* 0x000fe2000f8e0204 */
[----:B------:R-:W-:Y:S01]  /*55c0*/  ULDC UR38, c[0x0][0x658] ;  /* 0x0001960000267ab9 */ /* 0x000fe20000000800 */
[----:B------:R-:W-:Y:S02]  /*55d0*/  UMOV UR28, 0xffffffff ;  /* 0xffffffff001c7882 */ /* 0x000fe40000000000 */
[----:B------:R-:W-:Y:S01]  /*55e0*/  UIADD3 UR11, UR11, UR27, URZ ;  /* 0x0000001b0b0b7290 */ /* 0x000fe2000fffe03f */
[----:B------:R-:W-:Y:S01]  /*55f0*/  ULDC UR29, c[0x0][0x618] ;  /* 0x00018600001d7ab9 */ /* 0x000fe20000000800 */
[----:B------:R-:W-:Y:S01]  /*5600*/  ULDC.64 UR4, c[0x0][0x640] ;  /* 0x0001900000047ab9 */ /* 0x000fe20000000a00 */
[----:B------:R-:W-:Y:S01]  /*5610*/  USHF.L.U32 UR34, UR28, UR38, URZ ;  /* 0x000000261c227299 */ /* 0x000fe2000800063f */
[----:B------:R-:W-:Y:S01]  /*5620*/  ISETP.NE.U32.AND P1, PT, RZ, UR4, PT ;  /* 0x00000004ff007c0c */ /* 0x000fe2000bf25070 */
[----:B------:R-:W-:Y:S01]  /*5630*/  USHF.R.U64 UR28, UR10, UR29, UR11 ;  /* 0x0000001d0a1c7299 */ /* 0x000fe2000800120b */
[----:B0-----:R-:W-:Y:S01]  /*5640*/  R2UR UR32, R2 ;  /* 0x00000000022072ca */ /* 0x001fe200000e0000 */
[----:B------:R-:W-:Y:S01]  /*5650*/  USHF.R.U32.HI UR10, URZ, UR29, UR11 ;  /* 0x0000001d3f0a7299 */ /* 0x000fe2000801160b */
[----:B------:R-:W-:Y:S01]  /*5660*/  ISETP.NE.AND.EX P1, PT, RZ, UR5, PT, P1 ;  /* 0x00000005ff007c0c */ /* 0x000fe2000bf25310 */
[----:B------:R-:W-:Y:S01]  /*5670*/  ULDC UR33, c[0x0][0x608] ;  /* 0x0001820000217ab9 */ /* 0x000fe20000000800 */
[----:B------:R-:W-:-:S02]  /*5680*/  ULOP3.LUT UR39, URZ, UR34, URZ, 0x33, !UPT ;  /* 0x000000223f277292 */ /* 0x000fc4000f8e333f */
[----:B------:R-:W-:Y:S02]  /*5690*/  USHF.R.U64 UR34, UR28, UR33, UR10 ;  /* 0x000000211c227299 */ /* 0x000fe4000800120a */
[----:B------:R-:W-:Y:S01]  /*56a0*/  USHF.R.U32.HI UR10, URZ, UR33, UR10 ;  /* 0x000000213f0a7299 */ /* 0x000fe2000801160a */
[----:B------:R-:W-:Y:S01]  /*56b0*/  UMOV UR36, 0x1 ;  /* 0x0000000100247882 */ /* 0x000fe20000000000 */
[----:B------:R-:W-:Y:S02]  /*56c0*/  UIADD3 UR30, -UR30, URZ, URZ ;  /* 0x0000003f1e1e7290 */ /* 0x000fe4000fffe13f */
[----:B------:R-:W-:Y:S02]  /*56d0*/  USHF.L.U32 UR29, UR36, UR38, URZ ;  /* 0x00000026241d7299 */ /* 0x000fe4000800063f */
[----:B------:R-:W-:Y:S01]  /*56e0*/  USHF.R.U64 UR36, UR34, UR38, UR10 ;  /* 0x0000002622247299 */ /* 0x000fe2000800120a */
[----:B------:R-:W-:Y:S01]  /*56f0*/  ULDC UR31, c[0x0][0x144] ;  /* 0x00005100001f7ab9 */ /* 0x000fe20000000800 */
[----:B------:R-:W-:Y:S01]  /*5700*/  ULDC UR9, c[0x0][0x600] ;  /* 0x0001800000097ab9 */ /* 0x000fe20000000800 */
[----:B------:R-:W-:-:S02]  /*5710*/  UIADD3 UR37, -UR32, URZ, URZ ;  /* 0x0000003f20257290 */ /* 0x000fc4000fffe13f */
[----:B------:R-:W-:Y:S02]  /*5720*/  USHF.R.U32.HI UR33, URZ, UR38, UR10 ;  /* 0x000000263f217299 */ /* 0x000fe4000801160a */
[----:B------:R-:W-:Y:S02]  /*5730*/  UIADD3 UR27, UR9, -0x1, URZ ;  /* 0xffffffff091b7890 */ /* 0x000fe4000fffe03f */
[----:B------:R-:W-:Y:S01]  /*5740*/  UIMAD UR38, UR31, UR30, UR8 ;  /* 0x0000001e1f2672a4 */ /* 0x000fe2000f8e0208 */
[----:B------:R-:W-:Y:S01]  /*5750*/  ULDC UR42, c[0x0][0x148] ;  /* 0x00005200002a7ab9 */ /* 0x000fe20000000800 */
[----:B------:R-:W-:Y:S01]  /*5760*/  ULDC UR40, c[0x0][0x648] ;  /* 0x0001920000287ab9 */ /* 0x000fe20000000800 */
[----:B------:R-:W-:Y:S01]  /*5770*/  ULDC UR41, c[0x0][0x638] ;  /* 0x00018e0000297ab9 */ /* 0x000fe20000000800 */
[----:B------:R-:W-:Y:S01]  /*5780*/  UMOV UR32, UR36 ;  /* 0x0000002400207c82 */ /* 0x000fe20008000000 */
[----:B------:R-:W-:Y:S07]  /*5790*/  @!P1 BRA `(.L_x_107) ;  /* 0x0000000000289947 */ /* 0x000fee0003800000 */
        /* <DEDUP_REMOVED lines=10> */
.L_x_107:
[----:B------:R-:W-:Y:S01]  /*5840*/  USHF.R.U64 UR4, UR32, UR40, UR33 ;  /* 0x0000002820047299 */ /* 0x000fe20008001221 */
[----:B------:R-:W-:Y:S01]  /*5850*/  IMAD.MOV.U32 R12, RZ, RZ, 0x1 ;  /* 0x00000001ff0c7424 */ /* 0x000fe200078e00ff */
[----:B------:R-:W-:Y:S01]  /*5860*/  ULOP3.LUT UR34, UR34, UR39, URZ, 0xc0, !UPT ;  /* 0x0000002722227292 */ /* 0x000fe2000f8ec03f */
[----:B------:R-:W-:Y:S01]  /*5870*/  IMAD.U32 R4, RZ, RZ, UR6 ;  /* 0x00000006ff047e24 */ /* 0x000fe2000f8e00ff */
[----:B------:R-:W-:Y:S02]  /*5880*/  UIADD3 UR5, -UR4, URZ, URZ ;  /* 0x0000003f04057290 */ /* 0x000fe4000fffe13f */
[----:B------:R-:W-:Y:S02]  /*5890*/  @UP2 UIMAD UR38, UR42, UR37, UR35 ;  /* 0x000000252a2622a4 */ /* 0x000fe4000f8e0223 */
[----:B------:R-:W-:Y:S02]  /*58a0*/  ULOP3.LUT UR27, UR28, UR27, URZ, 0xc0, !UPT ;  /* 0x0000001b1c1b7292 */ /* 0x000fe4000f8ec03f */
[----:B------:R-:W-:-:S02]  /*58b0*/  UIMAD UR4, UR29, UR4, UR34 ;  /* 0x000000041d0472a4 */ /* 0x000fc4000f8e0222 */
        /* <DEDUP_REMOVED lines=8> */
.L_x_105:
[----:B------:R-:W-:Y:S01]  /*5940*/  UIADD3 UR15, UR25, UR15, URZ ;  /* 0x0000000f190f7290 */ /* 0x000fe2000fffe03f */
[----:B------:R-:W-:Y:S02]  /*5950*/  LOP3.LUT P1, RZ, R12, 0xff, RZ, 0xc0, !PT ;  /* 0x000000ff0cff7812 */ /* 0x000fe4000782c0ff */
[----:B------:R-:W-:Y:S01]  /*5960*/  LOP3.LUT R85, R85, 0x1, RZ, 0x3c, !PT ;  /* 0x0000000155557812 */ /* 0x000fe200078e3cff */
[----:B------:R-:W-:Y:S02]  /*5970*/  USHF.R.U32.HI UR4, URZ, 0x2, UR15 ;  /* 0x000000023f047899 */ /* 0x000fe4000801160f */
[----:B------:R-:W-:Y:S02]  /*5980*/  UISETP.GT.U32.AND UP0, UPT, UR15, 0x3, UPT ;  /* 0x000000030f00788c */ /* 0x000fe4000bf04070 */
[----:B------:R-:W-:Y:S02]  /*5990*/  ULOP3.LUT UR4, UR4, 0x1, URZ, 0xc0, !UPT ;  /* 0x0000000104047892 */ /* 0x000fe4000f8ec03f */
[----:B------:R-:W-:-:S02]  /*59a0*/  UISETP.LT.U32.AND UP0, UPT, UR25, 0x4, UP0 ;  /* 0x000000041900788c */ /* 0x000fc40008701070 */
[----:B------:R-:W-:Y:S02]  /*59b0*/  UISETP.NE.U32.AND UP1, UPT, UR4, 0x1, UPT ;  /* 0x000000010400788c */ /* 0x000fe4000bf25070 */
[----:B------:R-:W-:Y:S02]  /*59c0*/  USEL UR5, URZ, 0x1, !UP0 ;  /* 0x000000013f057887 */ /* 0x000fe4000c000000 */
[----:B------:R-:W-:Y:S02]  /*59d0*/  UISETP.GT.U32.AND UP1, UPT, UR25, 0x3, !UP1 ;  /* 0x000000031900788c */ /* 0x000fe4000cf24070 */
[----:B------:R-:W-:Y:S02]  /*59e0*/  ULOP3.LUT UR15, UR15, 0x3, URZ, 0xc0, !UPT ;  /* 0x000000030f0f7892 */ /* 0x000fe4000f8ec03f */
[----:B------:R-:W-:-:S04]  /*59f0*/  USEL UR4, URZ, 0x1, !UP1 ;  /* 0x000000013f047887 */ /* 0x000fc8000c800000 */
[----:B------:R-:W-:Y:S01]  /*5a00*/  ULOP3.LUT UR21, UR4, UR21, UR5, 0x96, !UPT ;  /* 0x0000001504157292 */ /* 0x000fe2000f8e9605 */
[----:B------:R-:W-:Y:S11]  /*5a10*/  @P1 BRA `(.L_x_108) ;  /* 0xffffffbc003c1947 */ /* 0x000ff6000383ffff */
[----:B------:R-:W-:Y:S05]  /*5a20*/  EXIT ;  /* 0x000000000000794d */ /* 0x000fea0003800000 */
.L_x_16:
[----:B------:R-:W-:-:S08]  /*5a30*/  ISETP.NE.AND P0, PT, RZ, UR6, PT ;  /* 0x00000006ff007c0c */ /* 0x000fd0000bf05270 */
[----:B--2-45:R-:W0:-:S00]  /*5a40*/  USETMAXREG.DEALLOC.CTAPOOL 0x28 ;  /* 0x00000028000079c8 */ /* 0x034e0000080e0500 */
[----:B------:R-:W-:Y:S05]  /*5a50*/  @P0 EXIT ;  /* 0x000000000000094d */ /* 0x000fea0003800000 */
[----:B0-----:R-:W-:Y:S01]  /*5a60*/  LOP3.LUT P0, RZ, R11, 0xff, RZ, 0xc0, !PT ;  /* 0x000000ff0bff7812 */ /* 0x001fe2000780c0ff */
[----:B------:R-:W-:Y:S02]  /*5a70*/  IMAD.MOV.U32 R11, RZ, RZ, 0x1 ;  /* 0x00000001ff0b7424 */ /* 0x000fe400078e00ff */
[----:B------:R-:W-:-:S10]  /*5a80*/  IMAD.MOV.U32 R10, RZ, RZ, RZ ;  /* 0x000000ffff0a7224 */ /* 0x000fd400078e00ff */
[----:B------:R-:W-:Y:S05]  /*5a90*/  @!P0 BRA `(.L_x_109) ;  /* 0x0000000c00308947 */ /* 0x000fea0003800000 */
[----:B------:R-:W0:Y:S01]  /*5aa0*/  S2UR UR9, SR_CgaCtaId ;  /* 0x00000000000979c3 */ /* 0x000e220000008800 */
[----:B------:R-:W-:Y:S01]  /*5ab0*/  LOP3.LUT P0, RZ, R6, 0x1f, RZ, 0xc0, !PT ;  /* 0x0000001f06ff7812 */ /* 0x000fe2000780c0ff */
[----:B------:R-:W-:Y:S01]  /*5ac0*/  ULDC UR5, c[0x0][0x658] ;  /* 0x0001960000057ab9 */ /* 0x000fe20000000800 */
[----:B------:R-:W-:Y:S01]  /*5ad0*/  UMOV UR6, 0xffffffff ;  /* 0xffffffff00067882 */ /* 0x000fe20000000000 */
[----:B------:R-:W-:Y:S01]  /*5ae0*/  BSSY B0, `(.L_x_109) ;  /* 0x00000c7000007945 */ /* 0x000fe20003800000 */
[----:B------:R-:W-:Y:S01]  /*5af0*/  USHF.L.U32 UR6, UR6, UR5, URZ ;  /* 0x0000000506067299 */ /* 0x000fe2000800063f */
[C---:B------:R-:W-:Y:S01]  /*5b00*/  ISETP.NE.AND P3, PT, R7.reuse, RZ, PT ;  /* 0x000000ff0700720c */ /* 0x040fe20003f65270 */
[----:B------:R-:W-:Y:S01]  /*5b10*/  IMAD.MOV.U32 R12, RZ, RZ, 0x1 ;  /* 0x00000001ff0c7424 */ /* 0x000fe200078e00ff */
[----:B------:R-:W-:Y:S01]  /*5b20*/  ISETP.NE.OR P0, PT, R7, RZ, !P0 ;  /* 0x000000ff0700720c */ /* 0x000fe20004705670 */
[----:B------:R-:W-:Y:S01]  /*5b30*/  IMAD.MOV.U32 R11, RZ, RZ, 0x1 ;  /* 0x00000001ff0b7424 */ /* 0x000fe200078e00ff */
[----:B------:R-:W-:Y:S01]  /*5b40*/  ULDC UR4, c[0x0][0x600] ;  /* 0x0001800000047ab9 */ /* 0x000fe20000000800 */
[----:B------:R-:W-:Y:S01]  /*5b50*/  IMAD.MOV.U32 R10, RZ, RZ, RZ ;  /* 0x000000ffff0a7224 */ /* 0x000fe200078e00ff */
[----:B------:R-:W-:Y:S01]  /*5b60*/  UMOV UR8, 0x1 ;  /* 0x0000000100087882 */ /* 0x000fe20000000000 */
[----:B------:R-:W-:-:S02]  /*5b70*/  UIADD3 UR25, UR14, 0x1, URZ ;  /* 0x000000010e197890 */ /* 0x000fc4000fffe03f */
[----:B------:R-:W-:Y:S02]  /*5b80*/  ULOP3.LUT UR28, UR7, 0x2, URZ, 0xfc, !UPT ;  /* 0x00000002071c7892 */ /* 0x000fe4000f8efc3f */
[----:B------:R-:W-:Y:S02]  /*5b90*/  UIADD3 UR4, UR4, -0x1, URZ ;  /* 0xffffffff04047890 */ /* 0x000fe4000fffe03f */
[----:B------:R-:W-:Y:S02]  /*5ba0*/  USHF.L.U32 UR5, UR8, UR5, URZ ;  /* 0x0000000508057299 */ /* 0x000fe4000800063f */
[----:B------:R-:W-:Y:S01]  /*5bb0*/  ULOP3.LUT UR6, URZ, UR6, URZ, 0x33, !UPT ;  /* 0x000000063f067292 */ /* 0x000fe2000f8e333f */
[----:B------:R-:W-:Y:S01]  /*5bc0*/  ULDC.64 UR26, c[0x0][0x198] ;  /* 0x00006600001a7ab9 */ /* 0x000fe20000000a00 */
[----:B0-----:R-:W-:-:S10]  /*5bd0*/  IMAD.U32 R13, RZ, RZ, UR9 ;  /* 0x00000009ff0d7e24 */ /* 0x001fd4000f8e00ff */
.L_x_121:
[----:B------:R-:W-:-:S03]  /*5be0*/  UMOV UR8, 0xffffffff ;  /* 0xffffffff00087882 */ /* 0x000fc60000000000 */
[----:B------:R-:W-:Y:S05]  /*5bf0*/  BRA.DIV UR8, `(.L_x_110) ;  /* 0x0000000e08f47947 */ /* 0x000fea000b800000 */
[----:B------:R-:W-:-:S13]  /*5c00*/  ELECT P1, URZ, PT ;  /* 0x00000000003f782f */ /* 0x000fda0003820000 */
.L_x_134:
[----:B------:R-:W0:Y:S01]  /*5c10*/  LDC R6, c[0x0][0x28c] ;  /* 0x0000a300ff067b82 */ /* 0x000e220000000800 */
[----:B------:R-:W-:Y:S01]  /*5c20*/  BSSY B1, `(.L_x_111) ;  /* 0x000003c000017945 */ /* 0x000fe20003800000 */
[----:B0-----:R-:W-:-:S13]  /*5c30*/  ISETP.LT.OR P1, PT, R6, 0x1, !P1 ;  /* 0x000000010600780c */ /* 0x001fda0004f21670 */
[----:B------:R-:W-:Y:S05]  /*5c40*/  @P1 BRA `(.L_x_112) ;  /* 0x0000000000e41947 */ /* 0x000fea0003800000 */
[----:B------:R-:W-:Y:S02]  /*5c50*/  IMAD R13, R2, 0x2, R13 ;  /* 0x00000002020d7824 */ /* 0x000fe400078e020d */
[----:B------:R-:W-:Y:S02]  /*5c60*/  IMAD.SHL.U32 R9, R3, 0x40, RZ ;  /* 0x0000004003097824 */ /* 0x000fe400078e00ff */
[----:B------:R-:W-:Y:S02]  /*5c70*/  IMAD.MOV.U32 R16, RZ, RZ, RZ ;  /* 0x000000ffff107224 */ /* 0x000fe400078e00ff */
[----:B------:R-:W-:Y:S02]  /*5c80*/  IMAD.U32 R17, RZ, RZ, UR25 ;  /* 0x00000019ff117e24 */ /* 0x000fe4000f8e00ff */
[----:B------:R-:W-:Y:S02]  /*5c90*/  IMAD.MOV.U32 R2, RZ, RZ, R11 ;  /* 0x000000ffff027224 */ /* 0x000fe400078e000b */
[----:B------:R-:W-:-:S02]  /*5ca0*/  IMAD.MOV.U32 R3, RZ, RZ, R10 ;  /* 0x000000ffff037224 */ /* 0x000fc400078e000a */
[----:B------:R-:W-:-:S07]  /*5cb0*/  IMAD.SHL.U32 R8, R13, 0x20, RZ ;  /* 0x000000200d087824 */ /* 0x000fce00078e00ff */
.L_x_116:
[----:B------:R-:W0:Y:S01]  /*5cc0*/  S2UR UR8, SR_CgaCtaId ;  /* 0x00000000000879c3 */ /* 0x000e220000008800 */
[----:B------:R-:W-:-:S07]  /*5cd0*/  MOV R6, 0x400 ;  /* 0x0000040000067802 */ /* 0x000fce0000000f00 */
[----:B------:R-:W1:Y:S01]  /*5ce0*/  @!P3 LDC R7, c[0x0][0x500] ;  /* 0x00014000ff07bb82 */ /* 0x000e620000000800 */
[----:B0-----:R-:W-:-:S05]  /*5cf0*/  IMAD.U32 R13, RZ, RZ, UR8 ;  /* 0x00000008ff0d7e24 */ /* 0x001fca000f8e00ff */
[----:B------:R-:W-:Y:S02]  /*5d00*/  LEA R14, R13, R6, 0x18 ;  /* 0x000000060d0e7211 */ /* 0x000fe400078ec0ff */
[----:B------:R-:W-:-:S03]  /*5d10*/  SHF.L.U32 R6, R2, 0x1f, RZ ;  /* 0x0000001f02067819 */ /* 0x000fc600000006ff */
[----:B------:R-:W-:-:S04]  /*5d20*/  IMAD R15, R3, 0x8, R14 ;  /* 0x00000008030f7824 */ /* 0x000fc800078e020e */
[----:B------:R-:W0:Y:S02]  /*5d30*/  SYNCS.PHASECHK.TRANS64.TRYWAIT P1, [R15+URZ+0x20], R6 ;  /* 0x000020060f0075a7 */ /* 0x000e24000802017f */
[----:B01----:R-:W-:Y:S05]  /*5d40*/  @!P1 BRA `(.L_x_113) ;  /* 0x0000000c00c09947 */ /* 0x003fea0003800000 */
.L_x_135:
[----:B------:R-:W-:Y:S01]  /*5d50*/  UPRMT UR8, UR28, 0x9910, URZ ;  /* 0x000099101c087896 */ /* 0x000fe2000800003f */
[----:B------:R1:W-:Y:S03]  /*5d60*/  @!P3 SYNCS.ARRIVE.TRANS64 RZ, [R15+URZ], R7 ;  /* 0x000000070fffb9a7 */ /* 0x0003e6000800003f */
[----:B------:R-:W-:-:S06]  /*5d70*/  UISETP.NE.AND UP0, UPT, UR8, 0x2, UPT ;  /* 0x000000020800788c */ /* 0x000fcc000bf05270 */
[----:B------:R-:W-:-:S13]  /*5d80*/  PLOP3.LUT P1, PT, PT, PT, UP0, 0x80, 0x0 ;  /* 0x000000000000781c */ /* 0x000fda0003f2f008 */
[----:B-1----:R-:W-:Y:S05]  /*5d90*/  @P1 BRA `(.L_x_114) ;  /* 0x0000000000041947 */ /* 0x002fea0003800000 */
[----:B------:R-:W-:Y:S01]  /*5da0*/  BPT.TRAP 0x1 ;  /* 0x000000040000795c */ /* 0x000fe20000300000 */
.L_x_114:
[----:B------:R-:W-:Y:S05]  /*5db0*/  @P0 BRA `(.L_x_115) ;  /* 0x0000000000040947 */ /* 0x000fea0003800000 */
[----:B------:R-:W-:Y:S01]  /*5dc0*/  BPT.TRAP 0x1 ;  /* 0x000000040000795c */ /* 0x000fe20000300000 */
.L_x_115:
[----:B0-----:R-:W-:Y:S01]  /*5dd0*/  IMAD.SHL.U32 R6, R3, 0x2000, RZ ;  /* 0x0000200003067824 */ /* 0x001fe200078e00ff */
[----:B------:R-:W-:Y:S01]  /*5de0*/  R2UR UR11, R14 ;  /* 0x000000000e0b72ca */ /* 0x000fe200000e0000 */
[----:B------:R-:W-:Y:S01]  /*5df0*/  VIADD R17, R17, 0xffffffff ;  /* 0xffffffff11117836 */ /* 0x000fe20000000000 */
[----:B------:R-:W-:Y:S01]  /*5e00*/  R2UR UR22, R8 ;  /* 0x00000000081672ca */ /* 0x000fe200000e0000 */
[--C-:B------:R-:W-:Y:S01]  /*5e10*/  IMAD R7, R13, 0x1000, R6.reuse ;  /* 0x000010000d077824 */ /* 0x100fe200078e0206 */
[----:B------:R-:W-:Y:S01]  /*5e20*/  IADD3 R6, R14, 0x8180, R6 ;  /* 0x000081800e067810 */ /* 0x000fe20007ffe006 */
[----:B------:R-:W-:Y:S01]  /*5e30*/  UIADD3 UR18, UP0, UR26, 0xf0, URZ ;  /* 0x000000f01a127890 */ /* 0x000fe2000ff1e03f */
[----:B------:R-:W-:Y:S01]  /*5e40*/  R2UR UR9, R15 ;  /* 0x000000000f0972ca */ /* 0x000fe200000e0000 */
[----:B------:R-:W-:Y:S01]  /*5e50*/  UIADD3 UR30, UP1, UR26, 0x1f0, URZ ;  /* 0x000001f01a1e7890 */ /* 0x000fe2000ff3e03f */
[----:B------:R-:W-:Y:S01]  /*5e60*/  R2UR UR8, R7 ;  /* 0x00000000070872ca */ /* 0x000fe200000e0000 */
[----:B------:R-:W-:Y:S01]  /*5e70*/  UIADD3.X UR19, URZ, UR27, URZ, UP0, !UPT ;  /* 0x0000001b3f137290 */ /* 0x000fe200087fe43f */
[----:B------:R-:W-:Y:S01]  /*5e80*/  R2UR UR10, R16 ;  /* 0x00000000100a72ca */ /* 0x000fe200000e0000 */
[----:B------:R-:W-:Y:S01]  /*5e90*/  VIADD R3, R3, 0x1 ;  /* 0x0000000103037836 */ /* 0x000fe20000000000 */
[----:B------:R-:W-:Y:S01]  /*5ea0*/  R2UR UR12, R4 ;  /* 0x00000000040c72ca */ /* 0x000fe200000e0000 */
[----:B------:R-:W-:Y:S01]  /*5eb0*/  UIADD3.X UR31, URZ, UR27, URZ, UP1, !UPT ;  /* 0x0000001b3f1f7290 */ /* 0x000fe20008ffe43f */
[----:B------:R-:W-:Y:S01]  /*5ec0*/  R2UR UR15, R6 ;  /* 0x00000000060f72ca */ /* 0x000fe200000e0000 */
[----:B------:R-:W-:Y:S01]  /*5ed0*/  UMOV UR24, 0x30000 ;  /* 0x0003000000187882 */ /* 0x000fe20000000000 */
[----:B------:R-:W-:Y:S01]  /*5ee0*/  R2UR UR23, R9 ;  /* 0x00000000091772ca */ /* 0x000fe200000e0000 */
[----:B------:R-:W-:Y:S01]  /*5ef0*/  UMOV UR20, 0x0 ;  /* 0x0000000000147882 */ /* 0x000fe20000000000 */
[----:B------:R-:W-:Y:S01]  /*5f00*/  ISETP.GT.AND P2, PT, R17, 0x1, PT ;  /* 0x000000011100780c */ /* 0x000fe20003f44270 */
[----:B------:R-:W-:Y:S01]  /*5f10*/  UMOV UR21, 0x10000000 ;  /* 0x1000000000157882 */ /* 0x000fe20000000000 */
[----:B------:R-:W-:Y:S01]  /*5f20*/  ISETP.NE.AND P1, PT, R3, 0x4, PT ;  /* 0x000000040300780c */ /* 0x000fe20003f25270 */
[----:B------:R-:W-:Y:S01]  /*5f30*/  UIADD3 UR8, UR11, 0x180, UR8 ;  /* 0x000001800b087890 */ /* 0x000fe2000fffe008 */
[----:B------:R-:W-:-:S02]  /*5f40*/  VIADD R16, R16, 0x80 ;  /* 0x0000008010107836 */ /* 0x000fc40000000000 */
[----:B------:R-:W-:Y:S01]  /*5f50*/  UMOV UR11, UR22 ;  /* 0x00000016000b7c82 */ /* 0x000fe20008000000 */
[----:B------:R-:W-:Y:S02]  /*5f60*/  SEL R7, RZ, 0x1, P1 ;  /* 0x00000001ff077807 */ /* 0x000fe40000800000 */
[----:B------:R-:W-:Y:S02]  /*5f70*/  SEL R3, R3, RZ, P1 ;  /* 0x000000ff03037207 */ /* 0x000fe40000800000 */
[----:B------:R-:W-:Y:S01]  /*5f80*/  LOP3.LUT R2, R2, R7, RZ, 0x3c, !PT ;  /* 0x0000000702027212 */ /* 0x000fe200078e3cff */
[----:B------:R0:W-:Y:S02]  /*5f90*/  UTMALDG.3D.MULTICAST [UR8], [UR18], UR24, desc[UR20] ;  /* 0x00001408120073b4 */ /* 0x0001e40008011818 */
[----:B0-----:R-:W-:Y:S01]  /*5fa0*/  UMOV UR8, UR15 ;  /* 0x0000000f00087c82 */ /* 0x001fe20008000000 */
[----:B------:R-:W-:Y:S02]  /*5fb0*/  UMOV UR11, UR23 ;  /* 0x00000017000b7c82 */ /* 0x000fe40008000000 */
[----:B------:R0:W-:Y:S02]  /*5fc0*/  UTMALDG.3D [UR8], [UR30], desc[UR20] ;  /* 0x000014081e0075b4 */ /* 0x0001e40008011000 */
[----:B0-----:R-:W-:Y:S05]  /*5fd0*/  @P2 BRA `(.L_x_116) ;  /* 0xfffffffc00382947 */ /* 0x001fea000383ffff */
.L_x_112:
[----:B------:R-:W-:Y:S05]  /*5fe0*/  BSYNC B1 ;  /* 0x0000000000017941 */ /* 0x000fea0003800000 */
.L_x_111:
[----:B------:R-:W-:Y:S01]  /*5ff0*/  LOP3.LUT P4, RZ, R12, 0xff, RZ, 0xc0, !PT ;  /* 0x000000ff0cff7812 */ /* 0x000fe2000788c0ff */
[----:B------:R-:W-:Y:S01]  /*6000*/  VIADD R10, R10, UR14 ;  /* 0x0000000e0a0a7c36 */ /* 0x000fe20008000000 */
[----:B------:R-:W-:Y:S01]  /*6010*/  ULDC.64 UR8, c[0x0][0x650] ;  /* 0x0001940000087ab9 */ /* 0x000fe20000000a00 */
[----:B------:R-:W-:Y:S01]  /*6020*/  IMAD.U32 R3, RZ, RZ, UR14 ;  /* 0x0000000eff037e24 */ /* 0x000fe2000f8e00ff */
[----:B------:R-:W-:Y:S01]  /*6030*/  BSSY B1, `(.L_x_117) ;  /* 0x000006f000017945 */ /* 0x000fe20003800000 */
[----:B------:R-:W-:Y:S02]  /*6040*/  PRMT R6, RZ, 0x7610, R6 ;  /* 0x00007610ff067816 */ /* 0x000fe40000000006 */
[----:B------:R-:W-:Y:S02]  /*6050*/  SHF.R.U32.HI R2, RZ, 0x2, R10 ;  /* 0x00000002ff027819 */ /* 0x000fe4000001160a */
[----:B------:R-:W-:Y:S02]  /*6060*/  ISETP.GT.U32.AND P1, PT, R10, 0x3, PT ;  /* 0x000000030a00780c */ /* 0x000fe40003f24070 */
[----:B------:R-:W-:-:S02]  /*6070*/  LOP3.LUT R2, R2, 0x1, RZ, 0xc0, !PT ;  /* 0x0000000102027812 */ /* 0x000fc400078ec0ff */
[----:B------:R-:W0:Y:S01]  /*6080*/  @P4 S2R R13, SR_CgaCtaId ;  /* 0x00000000000d4919 */ /* 0x000e220000008800 */
[----:B------:R-:W-:Y:S02]  /*6090*/  @P4 MOV R4, 0x400 ;  /* 0x0000040000044802 */ /* 0x000fe40000000f00 */
[C---:B------:R-:W-:Y:S02]  /*60a0*/  ISETP.LT.U32.AND P1, PT, R3.reuse, 0x4, P1 ;  /* 0x000000040300780c */ /* 0x040fe40000f21070 */
[----:B------:R-:W-:Y:S02]  /*60b0*/  ISETP.NE.U32.AND P2, PT, R2, 0x1, PT ;  /* 0x000000010200780c */ /* 0x000fe40003f45070 */
[----:B------:R-:W-:Y:S02]  /*60c0*/  SEL R2, RZ, 0x1, !P1 ;  /* 0x00000001ff027807 */ /* 0x000fe40004800000 */
[----:B------:R-:W-:Y:S02]  /*60d0*/  ISETP.GT.U32.AND P2, PT, R3, 0x3, !P2 ;  /* 0x000000030300780c */ /* 0x000fe40005744070 */
[----:B------:R-:W-:-:S02]  /*60e0*/  LOP3.LUT R10, R10, 0x3, RZ, 0xc0, !PT ;  /* 0x000000030a0a7812 */ /* 0x000fc400078ec0ff */
[----:B------:R-:W-:Y:S02]  /*60f0*/  SEL R3, RZ, 0x1, !P2 ;  /* 0x00000001ff037807 */ /* 0x000fe40005000000 */
[----:B------:R-:W-:Y:S02]  /*6100*/  PRMT R12, RZ, 0x7610, R12 ;  /* 0x00007610ff0c7816 */ /* 0x000fe4000000000c */
[----:B------:R-:W-:Y:S01]  /*6110*/  LOP3.LUT R11, R3, R11, R2, 0x96, !PT ;  /* 0x0000000b030b7212 */ /* 0x000fe200078e9602 */
[----:B------:R-:W-:Y:S02]  /*6120*/  IMAD.MOV.U32 R2, RZ, RZ, -0x1 ;  /* 0xffffffffff027424 */ /* 0x000fe400078e00ff */
[----:B------:R-:W-:Y:S01]  /*6130*/  IMAD.MOV.U32 R3, RZ, RZ, -0x1 ;  /* 0xffffffffff037424 */ /* 0x000fe200078e00ff */
[----:B0-----:R-:W-:-:S04]  /*6140*/  @P4 LEA R4, R13, R4, 0x18 ;  /* 0x000000040d044211 */ /* 0x001fc800078ec0ff */
[----:B------:R0:W-:Y:S01]  /*6150*/  @P4 SYNCS.ARRIVE.TRANS64.A1T0 RZ, [R4+URZ+0x78], RZ ;  /* 0x000078ff04ff49a7 */ /* 0x0001e2000810003f */
[----:B------:R-:W-:-:S04]  /*6160*/  IADD3 R0, P4, R0, UR16, RZ ;  /* 0x0000001000007c10 */ /* 0x000fc8000ff9e0ff */
[----:B------:R-:W-:Y:S02]  /*6170*/  IADD3.X R5, R5, UR13, RZ, P4, !PT ;  /* 0x0000000d05057c10 */ /* 0x000fe4000a7fe4ff */
[----:B------:R-:W-:Y:S01]  /*6180*/  ISETP.GE.U32.AND P4, PT, R0, UR8, PT ;  /* 0x0000000800007c0c */ /* 0x000fe2000bf86070 */
[----:B0-----:R-:W-:-:S03]  /*6190*/  IMAD.MOV.U32 R4, RZ, RZ, -0x1 ;  /* 0xffffffffff047424 */ /* 0x001fc600078e00ff */
[----:B------:R-:W-:-:S13]  /*61a0*/  ISETP.GE.U32.AND.EX P1, PT, R5, UR9, PT, P4 ;  /* 0x0000000905007c0c */ /* 0x000fda000bf26140 */
[----:B------:R-:W-:Y:S05]  /*61b0*/  @P1 BRA `(.L_x_118) ;  /* 0x0000000400581947 */ /* 0x000fea0003800000 */
[----:B------:R-:W0:Y:S01]  /*61c0*/  S2UR UR8, SR_CTAID.X ;  /* 0x00000000000879c3 */ /* 0x000e220000002500 */
[----:B------:R-:W-:Y:S01]  /*61d0*/  ULDC.64 UR10, c[0x0][0x628] ;  /* 0x00018a00000a7ab9 */ /* 0x000fe20000000a00 */
[----:B------:R-:W-:Y:S01]  /*61e0*/  ULDC UR9, c[0x0][0x150] ;  /* 0x0000540000097ab9 */ /* 0x000fe20000000800 */
[----:B------:R-:W-:Y:S01]  /*61f0*/  ISETP.NE.U32.AND P1, PT, RZ, UR10, PT ;  /* 0x0000000aff007c0c */ /* 0x000fe2000bf25070 */
[----:B------:R-:W-:Y:S01]  /*6200*/  ULDC UR12, c[0x0][0x630] ;  /* 0x00018c00000c7ab9 */ /* 0x000fe20000000800 */
[----:B------:R-:W-:Y:S01]  /*6210*/  ULDC UR18, c[0x0][0x154] ;  /* 0x0000550000127ab9 */ /* 0x000fe20000000800 */
[----:B------:R-:W-:Y:S01]  /*6220*/  IMAD.MOV.U32 R2, RZ, RZ, R0 ;  /* 0x000000ffff027224 */ /* 0x000fe200078e0000 */
[----:B------:R-:W-:Y:S01]  /*6230*/  ISETP.NE.AND.EX P1, PT, RZ, UR11, PT, P1 ;  /* 0x0000000bff007c0c */ /* 0x000fe2000bf25310 */
[----:B------:R-:W1:Y:S01]  /*6240*/  S2UR UR15, SR_CTAID.Y ;  /* 0x00000000000f79c3 */ /* 0x000e620000002600 */
[----:B0-----:R-:W-:-:S05]  /*6250*/  I2FP.F32.U32 R3, UR8 ;  /* 0x0000000800037c45 */ /* 0x001fca0008201000 */
[----:B------:R-:W-:Y:S01]  /*6260*/  FMUL R4, R3, UR9 ;  /* 0x0000000903047c20 */ /* 0x000fe20008400000 */
[----:B------:R-:W-:-:S05]  /*6270*/  IMAD.MOV.U32 R3, RZ, RZ, R5 ;  /* 0x000000ffff037224 */ /* 0x000fca00078e0005 */
[----:B------:R-:W-:Y:S05]  /*6280*/  @!P1 BRA `(.L_x_119) ;  /* 0x0000000000289947 */ /* 0x000fea0003800000 */
[----:B------:R-:W-:Y:S02]  /*6290*/  ULDC UR9, c[0x0][0x634] ;  /* 0x00018d0000097ab9 */ /* 0x000fe40000000800 */
[----:B------:R-:W-:-:S05]  /*62a0*/  IADD3 R9, P1, R0, UR9, RZ ;  /* 0x0000000900097c10 */ /* 0x000fca000ff3e0ff */
[----:B------:R-:W-:-:S04]  /*62b0*/  IMAD.X R15, RZ, RZ, R5, P1 ;  /* 0x000000ffff0f7224 */ /* 0x000fc800008e0605 */
[----:B------:R-:W-:-:S04]  /*62c0*/  IMAD.WIDE.U32 R6, R15, UR10, RZ ;  /* 0x0000000a0f067c25 */ /* 0x000fc8000f8e00ff */
[----:B------:R-:W-:-:S04]  /*62d0*/  IMAD.WIDE.U32 R6, P1, R9, UR11, R6 ;  /* 0x0000000b09067c25 */ /* 0x000fc8000f820006 */
[----:B------:R-:W-:-:S04]  /*62e0*/  IMAD.WIDE.U32 R8, R9, UR10, RZ ;  /* 0x0000000a09087c25 */ /* 0x000fc8000f8e00ff */
[----:B------:R-:W-:Y:S01]  /*62f0*/  IMAD.X R3, RZ, RZ, RZ, P1 ;  /* 0x000000ffff037224 */ /* 0x000fe200008e06ff */
[----:B------:R-:W-:Y:S01]  /*6300*/  IADD3 RZ, P1, R9, R6, RZ ;  /* 0x0000000609ff7210 */ /* 0x000fe20007f3e0ff */
[----:B------:R-:W-:-:S04]  /*6310*/  IMAD.MOV.U32 R2, RZ, RZ, R7 ;  /* 0x000000ffff027224 */ /* 0x000fc800078e0007 */
[----:B------:R-:W-:-:S08]  /*6320*/  IMAD.WIDE.U32.X R2, R15, UR11, R2, P1 ;  /* 0x0000000b0f027c25 */ /* 0x000fd000088e0402 */
.L_x_119:
[--C-:B------:R-:W-:Y:S01]  /*6330*/  SHF.R.U64 R14, R2, UR12, R3.reuse ;  /* 0x0000000c020e7c19 */ /* 0x100fe20008001203 */
[----:B------:R0:W2:Y:S01]  /*6340*/  F2I.U32.TRUNC.NTZ R9, R4 ;  /* 0x0000000400097305 */ /* 0x0000a2000020f000 */
[----:B------:R-:W-:Y:S01]  /*6350*/  SHF.R.U32.HI R2, RZ, UR12, R3 ;  /* 0x0000000cff027c19 */ /* 0x000fe20008011603 */
[----:B------:R-:W-:Y:S01]  /*6360*/  ULDC.64 UR10, c[0x0][0x620] ;  /* 0x00018800000a7ab9 */ /* 0x000fe20000000a00 */
[----:B------:R-:W-:Y:S01]  /*6370*/  IADD3 R7, P1, RZ, -R14, RZ ;  /* 0x8000000eff077210 */ /* 0x000fe20007f3e0ff */
[----:B------:R-:W-:Y:S01]  /*6380*/  ULDC UR12, c[0x0][0x658] ;  /* 0x00019600000c7ab9 */ /* 0x000fe20000000800 */
[----:B-1----:R-:W-:Y:S01]  /*6390*/  I2FP.F32.U32 R6, UR15 ;  /* 0x0000000f00067c45 */ /* 0x002fe20008201000 */
[----:B------:R-:W-:Y:S02]  /*63a0*/  ULDC UR20, c[0x0][0x648] ;  /* 0x0001920000147ab9 */ /* 0x000fe40000000800 */
[----:B------:R-:W-:Y:S02]  /*63b0*/  IMAD.X R2, RZ, RZ, ~R2, P1 ;  /* 0x000000ffff027224 */ /* 0x000fe400008e0e02 */
[----:B------:R-:W-:Y:S01]  /*63c0*/  FMUL R8, R6, UR18 ;  /* 0x0000001206087c20 */ /* 0x000fe20008400000 */
[----:B0-----:R-:W-:Y:S01]  /*63d0*/  IMAD.MOV.U32 R4, RZ, RZ, R0 ;  /* 0x000000ffff047224 */ /* 0x001fe200078e0000 */
[----:B------:R-:W-:Y:S01]  /*63e0*/  ULDC.64 UR18, c[0x0][0x640] ;  /* 0x0001900000127ab9 */ /* 0x000fe20000000a00 */
[----:B------:R-:W-:Y:S01]  /*63f0*/  IMAD R6, R2, UR10, RZ ;  /* 0x0000000a02067c24 */ /* 0x000fe2000f8e02ff */
[----:B------:R-:W-:Y:S01]  /*6400*/  ISETP.NE.U32.AND P1, PT, RZ, UR18, PT ;  /* 0x00000012ff007c0c */ /* 0x000fe2000bf25070 */
[----:B------:R-:W-:Y:S01]  /*6410*/  IMAD.WIDE.U32 R2, R7, UR10, R4 ;  /* 0x0000000a07027c25 */ /* 0x000fe2000f8e0004 */
[----:B------:R-:W0:Y:S01]  /*6420*/  F2I.U32.TRUNC.NTZ R8, R8 ;  /* 0x0000000800087305 */ /* 0x000e22000020f000 */
[----:B------:R-:W1:Y:S01]  /*6430*/  LDC R4, c[0x0][0x610] ;  /* 0x00018400ff047b82 */ /* 0x000e620000000800 */
[----:B--2---:R-:W-:Y:S01]  /*6440*/  R2UR UR9, R9 ;  /* 0x00000000090972ca */ /* 0x004fe200000e0000 */
[----:B------:R-:W-:Y:S01]  /*6450*/  IMAD R7, R7, UR11, R6 ;  /* 0x0000000b07077c24 */ /* 0x000fe2000f8e0206 */
[----:B------:R-:W-:Y:S01]  /*6460*/  ULDC UR10, c[0x0][0x618] ;  /* 0x00018600000a7ab9 */ /* 0x000fe20000000800 */
[----:B------:R-:W-:-:S02]  /*6470*/  ISETP.NE.AND.EX P1, PT, RZ, UR19, PT, P1 ;  /* 0x00000013ff007c0c */ /* 0x000fc4000bf25310 */
[----:B------:R-:W-:-:S05]  /*6480*/  IMAD.IADD R3, R3, 0x1, R7 ;  /* 0x0000000103037824 */ /* 0x000fca00078e0207 */
[--C-:B------:R-:W-:Y:S02]  /*6490*/  SHF.R.U64 R16, R2, UR10, R3.reuse ;  /* 0x0000000a02107c19 */ /* 0x100fe40008001203 */
[----:B------:R-:W-:Y:S01]  /*64a0*/  SHF.R.U32.HI R3, RZ, UR10, R3 ;  /* 0x0000000aff037c19 */ /* 0x000fe20008011603 */
[----:B------:R-:W-:Y:S01]  /*64b0*/  ULDC UR10, c[0x0][0x608] ;  /* 0x00018200000a7ab9 */ /* 0x000fe20000000800 */
[----:B0-----:R-:W-:Y:S02]  /*64c0*/  R2UR UR11, R8 ;  /* 0x00000000080b72ca */ /* 0x001fe400000e0000 */
[--C-:B------:R-:W-:Y:S02]  /*64d0*/  SHF.R.U64 R17, R16, UR10, R3.reuse ;  /* 0x0000000a10117c19 */ /* 0x100fe40008001203 */
[----:B------:R-:W-:Y:S01]  /*64e0*/  SHF.R.U32.HI R2, RZ, UR10, R3 ;  /* 0x0000000aff027c19 */ /* 0x000fe20008011603 */
[----:B------:R-:W-:-:S03]  /*64f0*/  UIADD3 UR10, -UR9, URZ, URZ ;  /* 0x0000003f090a7290 */ /* 0x000fc6000fffe13f */
[--C-:B------:R-:W-:Y:S01]  /*6500*/  SHF.R.U64 R19, R17, UR12, R2.reuse ;  /* 0x0000000c11137c19 */ /* 0x100fe20008001202 */
[----:B------:R-:W-:Y:S01]  /*6510*/  ULDC UR9, c[0x0][0x144] ;  /* 0x0000510000097ab9 */ /* 0x000fe20000000800 */
[----:B------:R-:W-:-:S03]  /*6520*/  SHF.R.U32.HI R3, RZ, UR12, R2 ;  /* 0x0000000cff037c19 */ /* 0x000fc60008011602 */
[----:B------:R-:W-:Y:S01]  /*6530*/  IMAD.MOV.U32 R2, RZ, RZ, R19 ;  /* 0x000000ffff027224 */ /* 0x000fe200078e0013 */
[----:B------:R-:W-:Y:S06]  /*6540*/  @!P1 BRA `(.L_x_120) ;  /* 0x0000000000289947 */ /* 0x000fec0003800000 */
        /* <DEDUP_REMOVED lines=10> */
.L_x_120:
[----:B------:R-:W-:Y:S01]  /*65f0*/  UIADD3 UR11, -UR11, URZ, URZ ;  /* 0x0000003f0b0b7290 */ /* 0x000fe2000fffe13f */
[----:B------:R-:W-:Y:S01]  /*6600*/  SHF.R.U64 R3, R2, UR20, R3 ;  /* 0x0000001402037c19 */ /* 0x000fe20008001203 */
[----:B------:R-:W-:Y:S01]  /*6610*/  UIMAD UR8, UR9, UR10, UR8 ;  /* 0x0000000a090872a4 */ /* 0x000fe2000f8e0208 */
[----:B------:R-:W-:Y:S02]  /*6620*/  LOP3.LUT R2, R17, UR6, RZ, 0xc0, !PT ;  /* 0x0000000611027c12 */ /* 0x000fe4000f8ec0ff */
[----:B------:R-:W-:Y:S01]  /*6630*/  ULDC UR9, c[0x0][0x148] ;  /* 0x0000520000097ab9 */ /* 0x000fe20000000800 */
[----:B------:R-:W-:Y:S01]  /*6640*/  IMAD.MOV R6, RZ, RZ, -R3 ;  /* 0x000000ffff067224 */ /* 0x000fe200078e0a03 */
[----:B------:R-:W-:Y:S01]  /*6650*/  @UP2 UIMAD UR8, UR9, UR11, UR15 ;  /* 0x0000000b090822a4 */ /* 0x000fe2000f8e020f */
[----:B------:R-:W-:Y:S01]  /*6660*/  IMAD R3, R3, UR5, R2 ;  /* 0x0000000503037c24 */ /* 0x000fe2000f8e0202 */
[----:B------:R-:W-:Y:S01]  /*6670*/  LOP3.LUT R7, R16, UR4, RZ, 0xc0, !PT ;  /* 0x0000000410077c12 */ /* 0x000fe2000f8ec0ff */
[----:B------:R-:W-:Y:S01]  /*6680*/  ULDC UR9, c[0x0][0x638] ;  /* 0x00018e0000097ab9 */ /* 0x000fe20000000800 */
[----:B------:R-:W-:Y:S01]  /*6690*/  PLOP3.LUT P1, PT, PT, PT, UP2, 0x80, 0x0 ;  /* 0x000000000000781c */ /* 0x000fe20003f2f028 */
[----:B------:R-:W-:-:S02]  /*66a0*/  IMAD R2, R6, UR9, R19 ;  /* 0x0000000906027c24 */ /* 0x000fc4000f8e0213 */
[----:B-1----:R-:W-:Y:S01]  /*66b0*/  IMAD R4, R3, R4, UR8 ;  /* 0x0000000803047e24 */ /* 0x002fe2000f8e0204 */
[----:B------:R-:W-:Y:S01]  /*66c0*/  ULDC UR8, c[0x0][0x600] ;  /* 0x0001800000087ab9 */ /* 0x000fe20000000800 */
[----:B------:R-:W-:Y:S02]  /*66d0*/  IMAD.MOV.U32 R6, RZ, RZ, 0x1 ;  /* 0x00000001ff067424 */ /* 0x000fe400078e00ff */
[----:B------:R-:W-:-:S05]  /*66e0*/  IMAD R7, R2, UR8, R7 ;  /* 0x0000000802077c24 */ /* 0x000fca000f8e0207 */
[----:B------:R-:W-:Y:S02]  /*66f0*/  SEL R3, R7, R4, !P1 ;  /* 0x0000000407037207 */ /* 0x000fe40004800000 */
[----:B------:R-:W-:Y:S01]  /*6700*/  SEL R2, R4, R7, !P1 ;  /* 0x0000000704027207 */ /* 0x000fe20004800000 */
[----:B------:R-:W-:-:S07]  /*6710*/  IMAD.MOV.U32 R4, RZ, RZ, R14 ;  /* 0x000000ffff047224 */ /* 0x000fce00078e000e */
.L_x_118:
[----:B------:R-:W-:Y:S05]  /*6720*/  BSYNC B1 ;  /* 0x0000000000017941 */ /* 0x000fea0003800000 */
.L_x_117:
[----:B------:R-:W-:-:S13]  /*6730*/  LOP3.LUT P1, RZ, R6, 0xff, RZ, 0xc0, !PT ;  /* 0x000000ff06ff7812 */ /* 0x000fda000782c0ff */
[----:B------:R-:W-:Y:S05]  /*6740*/  @P1 BRA `(.L_x_121) ;  /* 0xfffffff400241947 */ /* 0x000fea000383ffff */
[----:B------:R-:W-:Y:S05]  /*6750*/  BSYNC B0 ;  /* 0x0000000000007941 */ /* 0x000fea0003800000 */
.L_x_109:
[----:B------:R-:W-:-:S03]  /*6760*/  UMOV UR8, 0xffffffff ;  /* 0xffffffff00087882 */ /* 0x000fc60000000000 */
[----:B------:R-:W-:Y:S05]  /*6770*/  BRA.DIV UR8, `(.L_x_122) ;  /* 0x0000000608487947 */ /* 0x000fea000b800000 */
[----:B------:R-:W-:-:S13]  /*6780*/  ELECT P0, URZ, PT ;  /* 0x00000000003f782f */ /* 0x000fda0003800000 */
.L_x_138:
[----:B------:R-:W-:Y:S04]  /*6790*/  BSSY B0, `(.L_x_123) ;  /* 0x000002c000007945 */ /* 0x000fe80003800000 */
[----:B------:R-:W-:Y:S05]  /*67a0*/  @!P0 BRA `(.L_x_124) ;  /* 0x0000000000a88947 */ /* 0x000fea0003800000 */
[----:B------:R-:W-:-:S04]  /*67b0*/  ULOP3.LUT UR8, UR7, 0x2, URZ, 0xfc, !UPT ;  /* 0x0000000207087892 */ /* 0x000fc8000f8efc3f */
[----:B------:R-:W-:-:S06]  /*67c0*/  UISETP.NE.AND UP0, UPT, UR8, 0x3, UPT ;  /* 0x000000030800788c */ /* 0x000fcc000bf05270 */
[----:B------:R-:W-:-:S13]  /*67d0*/  PLOP3.LUT P0, PT, PT, PT, UP0, 0x80, 0x0 ;  /* 0x000000000000781c */ /* 0x000fda0003f0f008 */
[----:B------:R-:W-:Y:S05]  /*67e0*/  @!P0 BRA `(.L_x_125) ;  /* 0x0000000000048947 */ /* 0x000fea0003800000 */
[----:B------:R-:W-:Y:S01]  /*67f0*/  BPT.TRAP 0x1 ;  /* 0x000000040000795c */ /* 0x000fe20000300000 */
.L_x_125:
[----:B------:R-:W0:Y:S01]  /*6800*/  S2R R3, SR_CgaCtaId ;  /* 0x0000000000037919 */ /* 0x000e220000008800 */
[----:B------:R-:W-:Y:S02]  /*6810*/  MOV R0, 0x400 ;  /* 0x0000040000007802 */ /* 0x000fe40000000f00 */
[----:B------:R-:W-:Y:S02]  /*6820*/  SHF.L.U32 R2, R11, 0x1f, RZ ;  /* 0x0000001f0b027819 */ /* 0x000fe400000006ff */
[----:B0-----:R-:W-:-:S05]  /*6830*/  LEA R3, R3, R0, 0x18 ;  /* 0x0000000003037211 */ /* 0x001fca00078ec0ff */
[----:B------:R-:W-:-:S04]  /*6840*/  VIADD R3, R3, 0x20 ;  /* 0x0000002003037836 */ /* 0x000fc80000000000 */
[C---:B------:R-:W-:Y:S02]  /*6850*/  IMAD R5, R10.reuse, 0x8, R3 ;  /* 0x000000080a057824 */ /* 0x040fe400078e0203 */
[----:B------:R-:W-:Y:S02]  /*6860*/  VIADD R10, R10, 0x1 ;  /* 0x000000010a0a7836 */ /* 0x000fe40000000000 */
[----:B------:R-:W0:Y:S03]  /*6870*/  SYNCS.PHASECHK.TRANS64.TRYWAIT P0, [R5+URZ], R2 ;  /* 0x00000002050075a7 */ /* 0x000e26000800017f */
[----:B------:R-:W-:-:S04]  /*6880*/  ISETP.NE.AND P1, PT, R10, 0x4, PT ;  /* 0x000000040a00780c */ /* 0x000fc80003f25270 */
[----:B------:R-:W-:Y:S02]  /*6890*/  SEL R0, RZ, 0x1, P1 ;  /* 0x00000001ff007807 */ /* 0x000fe40000800000 */
[----:B------:R-:W-:Y:S02]  /*68a0*/  SEL R10, R10, RZ, P1 ;  /* 0x000000ff0a0a7207 */ /* 0x000fe40000800000 */
[----:B------:R-:W-:-:S03]  /*68b0*/  LOP3.LUT R11, R11, R0, RZ, 0x3c, !PT ;  /* 0x000000000b0b7212 */ /* 0x000fc600078e3cff */
[----:B------:R-:W-:Y:S01]  /*68c0*/  IMAD R7, R10, 0x8, R3 ;  /* 0x000000080a077824 */ /* 0x000fe200078e0203 */
[----:B------:R-:W-:Y:S01]  /*68d0*/  SHF.L.U32 R4, R11, 0x1f, RZ ;  /* 0x0000001f0b047819 */ /* 0x000fe200000006ff */
[----:B0-----:R-:W-:Y:S06]  /*68e0*/  @!P0 BRA `(.L_x_126) ;  /* 0x0000000400108947 */ /* 0x001fec0003800000 */
.L_x_139:
[----:B------:R-:W1:Y:S01]  /*68f0*/  SYNCS.PHASECHK.TRANS64.TRYWAIT P0, [R7+URZ], R4 ;  /* 0x00000004070075a7 */ /* 0x000e62000800017f */
[----:B------:R-:W-:-:S05]  /*6900*/  VIADD R0, R10, 0x1 ;  /* 0x000000010a007836 */ /* 0x000fca0000000000 */
[----:B------:R-:W-:-:S04]  /*6910*/  ISETP.NE.AND P1, PT, R0, 0x4, PT ;  /* 0x000000040000780c */ /* 0x000fc80003f25270 */
[----:B0-----:R-:W-:Y:S02]  /*6920*/  SEL R2, RZ, 0x1, P1 ;  /* 0x00000001ff027807 */ /* 0x001fe40000800000 */
[----:B------:R-:W-:Y:S02]  /*6930*/  SEL R0, R0, RZ, P1 ;  /* 0x000000ff00007207 */ /* 0x000fe40000800000 */
[----:B------:R-:W-:-:S03]  /*6940*/  LOP3.LUT R11, R11, R2, RZ, 0x3c, !PT ;  /* 0x000000020b0b7212 */ /* 0x000fc600078e3cff */
[----:B------:R-:W-:Y:S01]  /*6950*/  IMAD R6, R0, 0x8, R3 ;  /* 0x0000000800067824 */ /* 0x000fe200078e0203 */
[----:B------:R-:W-:Y:S01]  /*6960*/  SHF.L.U32 R5, R11, 0x1f, RZ ;  /* 0x0000001f0b057819 */ /* 0x000fe200000006ff */
[----:B-1----:R-:W-:Y:S06]  /*6970*/  @!P0 BRA `(.L_x_127) ;  /* 0x0000000400008947 */ /* 0x002fec0003800000 */
.L_x_140:
[----:B------:R-:W1:Y:S01]  /*6980*/  SYNCS.PHASECHK.TRANS64.TRYWAIT P0, [R6+URZ], R5 ;  /* 0x00000005060075a7 */ /* 0x000e62000800017f */
[----:B------:R-:W-:-:S05]  /*6990*/  VIADD R0, R0, 0x1 ;  /* 0x0000000100007836 */ /* 0x000fca0000000000 */
[----:B------:R-:W-:-:S04]  /*69a0*/  ISETP.NE.AND P1, PT, R0, 0x4, PT ;  /* 0x000000040000780c */ /* 0x000fc80003f25270 */
[----:B------:R-:W-:Y:S02]  /*69b0*/  SEL R2, RZ, 0x1, P1 ;  /* 0x00000001ff027807 */ /* 0x000fe40000800000 */
[----:B------:R-:W-:Y:S02]  /*69c0*/  SEL R0, R0, RZ, P1 ;  /* 0x000000ff00007207 */ /* 0x000fe40000800000 */
[----:B------:R-:W-:Y:S01]  /*69d0*/  LOP3.LUT R2, R11, R2, RZ, 0x3c, !PT ;  /* 0x000000020b027212 */ /* 0x000fe200078e3cff */
[----:B-1----:R-:W-:Y:S06]  /*69e0*/  @!P0 BRA `(.L_x_128) ;  /* 0x0000000000f88947 */ /* 0x002fec0003800000 */
.L_x_141:
[----:B------:R-:W-:Y:S01]  /*69f0*/  IMAD R3, R0, 0x8, R3 ;  /* 0x0000000800037824 */ /* 0x000fe200078e0203 */
[----:B------:R-:W-:-:S07]  /*6a00*/  SHF.L.U32 R0, R2, 0x1f, RZ ;  /* 0x0000001f02007819 */ /* 0x000fce00000006ff */
.L_x_129:
[----:B--2---:R2:W3:Y:S02]  /*6a10*/  SYNCS.PHASECHK.TRANS64.TRYWAIT P0, [R3+URZ], R0 ;  /* 0x00000000030075a7 */ /* 0x0044e4000800017f */
[----:B---3--:R-:W-:Y:S05]  /*6a20*/  @!P0 NANOSLEEP.SYNCS 0x989680 ;  /* 0x009896800000895d */ /* 0x008fea0003900000 */
[----:B------:R-:W3:Y:S02]  /*6a30*/  @!P0 SYNCS.PHASECHK.TRANS64 P0, [R3+URZ], R0 ;  /* 0x00000000030085a7 */ /* 0x000ee4000800007f */
[----:B---3--:R-:W-:Y:S05]  /*6a40*/  @!P0 BRA `(.L_x_129) ;  /* 0xfffffffc00f08947 */ /* 0x008fea000383ffff */
.L_x_124:
[----:B------:R-:W-:Y:S05]  /*6a50*/  BSYNC B0 ;  /* 0x0000000000007941 */ /* 0x000fea0003800000 */
.L_x_123:
[----:B------:R-:W-:Y:S05]  /*6a60*/  EXIT ;  /* 0x000000000000794d */ /* 0x000fea0003800000 */
.L_x_18:
[----:B0-----:R0:W1:Y:S02]  /*6a70*/  SYNCS.PHASECHK.TRANS64.TRYWAIT P1, [R16+URZ+-0x8], R13 ;  /* 0xfffff80d100075a7 */ /* 0x001064000802017f */
[----:B-1----:R-:W-:Y:S05]  /*6a80*/  @!P1 NANOSLEEP.SYNCS 0x989680 ;  /* 0x009896800000995d */ /* 0x002fea0003900000 */
[----:B------:R-:W1:Y:S02]  /*6a90*/  @!P1 SYNCS.PHASECHK.TRANS64 P1, [R16+URZ+-0x8], R13 ;  /* 0xfffff80d100095a7 */ /* 0x000e64000802007f */
[----:B-1----:R-:W-:Y:S05]  /*6aa0*/  @!P1 BRA `(.L_x_18) ;  /* 0xfffffffc00f09947 */ /* 0x002fea000383ffff */
[----:B------:R-:W-:Y:S05]  /*6ab0*/  BRA `(.L_x_130) ;  /* 0xffffffac00307947 */ /* 0x000fea000383ffff */
.L_x_23:
[----:B0-----:R-:W-:-:S04]  /*6ac0*/  IMAD.U32 R13, RZ, RZ, UR4 ;  /* 0x00000004ff0d7e24 */ /* 0x001fc8000f8e00ff */
[----:B------:R0:W3:Y:S03]  /*6ad0*/  SYNCS.PHASECHK.TRANS64.TRYWAIT P1, [R13+URZ], R12 ;  /* 0x0000000c0d0075a7 */ /* 0x0000e6000802017f */
[----:B---3--:R-:W-:Y:S05]  /*6ae0*/  @!P1 NANOSLEEP.SYNCS 0x989680 ;  /* 0x009896800000995d */ /* 0x008fea0003900000 */
[----:B------:R-:W3:Y:S02]  /*6af0*/  @!P1 SYNCS.PHASECHK.TRANS64 P1, [R13+URZ], R12 ;  /* 0x0000000c0d0095a7 */ /* 0x000ee4000802007f */
[----:B---3--:R-:W-:Y:S05]  /*6b00*/  @!P1 BRA `(.L_x_23) ;  /* 0xfffffffc00ec9947 */ /* 0x008fea000383ffff */
[----:B------:R-:W-:Y:S05]  /*6b10*/  BRA `(.L_x_22) ;  /* 0xffffffac00e07947 */ /* 0x000fea000383ffff */
.L_x_29:
[----:B-1----:R-:W-:-:S04]  /*6b20*/  IMAD.U32 R15, RZ, RZ, UR8 ;  /* 0x00000008ff0f7e24 */ /* 0x002fc8000f8e00ff */
[----:B------:R1:W3:Y:S03]  /*6b30*/  SYNCS.PHASECHK.TRANS64.TRYWAIT P1, [R15+URZ], R14 ;  /* 0x0000000e0f0075a7 */ /* 0x0002e6000802017f */
[----:B---3--:R-:W-:Y:S05]  /*6b40*/  @!P1 NANOSLEEP.SYNCS 0x989680 ;  /* 0x009896800000995d */ /* 0x008fea0003900000 */
[----:B------:R-:W3:Y:S02]  /*6b50*/  @!P1 SYNCS.PHASECHK.TRANS64 P1, [R15+URZ], R14 ;  /* 0x0000000e0f0095a7 */ /* 0x000ee4000802007f */
[----:B---3--:R-:W-:Y:S05]  /*6b60*/  @!P1 BRA `(.L_x_29) ;  /* 0xfffffffc00ec9947 */ /* 0x008fea000383ffff */
[----:B------:R-:W-:Y:S05]  /*6b70*/  BRA `(.L_x_28) ;  /* 0xffffffb4006c7947 */ /* 0x000fea000383ffff */
.L_x_37:
[----:B---3--:R3:W0:Y:S02]  /*6b80*/  SYNCS.PHASECHK.TRANS64.TRYWAIT P1, [R16+URZ+0x8], R13 ;  /* 0x0000080d100075a7 */ /* 0x008624000802017f */
[----:B0-----:R-:W-:Y:S05]  /*6b90*/  @!P1 NANOSLEEP.SYNCS 0x989680 ;  /* 0x009896800000995d */ /* 0x001fea0003900000 */
[----:B------:R-:W0:Y:S02]  /*6ba0*/  @!P1 SYNCS.PHASECHK.TRANS64 P1, [R16+URZ+0x8], R13 ;  /* 0x0000080d100095a7 */ /* 0x000e24000802007f */
[----:B0-----:R-:W-:Y:S05]  /*6bb0*/  @!P1 BRA `(.L_x_37) ;  /* 0xfffffffc00f09947 */ /* 0x001fea000383ffff */
[----:B------:R-:W-:Y:S05]  /*6bc0*/  BRA `(.L_x_131) ;  /* 0xffffffbc00b87947 */ /* 0x000fea000383ffff */
.L_x_110:
[----:B------:R-:W-:Y:S01]  /*6bd0*/  BSSY B1, `(.L_x_132) ;  /* 0x0000006000017945 */ /* 0x000fe20003800000 */
[----:B------:R-:W-:-:S07]  /*6be0*/  IMAD.MOV.U32 R6, RZ, RZ, -0x1 ;  /* 0xffffffffff067424 */ /* 0x000fce00078e00ff */
[----:B------:R-:W-:Y:S05]  /*6bf0*/  WARPSYNC.COLLECTIVE R6, `(.L_x_133) ;  /* 0x00000000060c7348 */ /* 0x000fea0003c00000 */
[----:B------:R-:W-:Y:S02]  /*6c00*/  ELECT P1, UR62, PT ;  /* 0x00000000003e782f */ /* 0x000fe40003820000 */
[----:B------:R-:W-:Y:S01]  /*6c10*/  MOV R6, UR62 ;  /* 0x0000003e00067c02 */ /* 0x000fe20008000f00 */
[----:B------:R-:W-:Y:S10]  /*6c20*/  ENDCOLLECTIVE ;  /* 0x000000000000791b */ /* 0x000ff40003800000 */
.L_x_133:
[----:B------:R-:W-:Y:S05]  /*6c30*/  BSYNC B1 ;  /* 0x0000000000017941 */ /* 0x000fea0003800000 */
.L_x_132:
[----:B------:R-:W-:Y:S05]  /*6c40*/  BRA `(.L_x_134) ;  /* 0xffffffec00f07947 */ /* 0x000fea000383ffff */
.L_x_113:
[----:B0-----:R0:W1:Y:S02]  /*6c50*/  SYNCS.PHASECHK.TRANS64.TRYWAIT P1, [R15+URZ+0x20], R6 ;  /* 0x000020060f0075a7 */ /* 0x001064000802017f */
[----:B-1----:R-:W-:Y:S05]  /*6c60*/  @!P1 NANOSLEEP.SYNCS 0x989680 ;  /* 0x009896800000995d */ /* 0x002fea0003900000 */
[----:B------:R-:W1:Y:S02]  /*6c70*/  @!P1 SYNCS.PHASECHK.TRANS64 P1, [R15+URZ+0x20], R6 ;  /* 0x000020060f0095a7 */ /* 0x000e64000802007f */
[----:B-1----:R-:W-:Y:S05]  /*6c80*/  @!P1 BRA `(.L_x_113) ;  /* 0xfffffffc00f09947 */ /* 0x002fea000383ffff */
[----:B------:R-:W-:Y:S05]  /*6c90*/  BRA `(.L_x_135) ;  /* 0xfffffff0002c7947 */ /* 0x000fea000383ffff */
.L_x_122:
[----:B------:R-:W-:Y:S01]  /*6ca0*/  BSSY B0, `(.L_x_136) ;  /* 0x0000006000007945 */ /* 0x000fe20003800000 */
[----:B------:R-:W-:-:S07]  /*6cb0*/  IMAD.MOV.U32 R6, RZ, RZ, -0x1 ;  /* 0xffffffffff067424 */ /* 0x000fce00078e00ff */
[----:B------:R-:W-:Y:S05]  /*6cc0*/  WARPSYNC.COLLECTIVE R6, `(.L_x_137) ;  /* 0x00000000060c7348 */ /* 0x000fea0003c00000 */
[----:B------:R-:W-:Y:S02]  /*6cd0*/  ELECT P1, UR62, PT ;  /* 0x00000000003e782f */ /* 0x000fe40003820000 */
[----:B------:R-:W-:Y:S01]  /*6ce0*/  MOV R6, UR62 ;  /* 0x0000003e00067c02 */ /* 0x000fe20008000f00 */
[----:B------:R-:W-:Y:S10]  /*6cf0*/  ENDCOLLECTIVE ;  /* 0x000000000000791b */ /* 0x000ff40003800000 */
.L_x_137:
[----:B------:R-:W-:Y:S05]  /*6d00*/  BSYNC B0 ;  /* 0x0000000000007941 */ /* 0x000fea0003800000 */
.L_x_136:
[----:B------:R-:W-:Y:S01]  /*6d10*/  PLOP3.LUT P0, PT, P1, PT, PT, 0x80, 0x0 ;  /* 0x000000000000781c */ /* 0x000fe20000f0f070 */
[----:B------:R-:W-:-:S12]  /*6d20*/  BRA `(.L_x_138) ;  /* 0xfffffff800987947 */ /* 0x000fd8000383ffff */
.L_x_126:
[----:B0-----:R0:W1:Y:S02]  /*6d30*/  SYNCS.PHASECHK.TRANS64.TRYWAIT P0, [R5+URZ], R2 ;  /* 0x00000002050075a7 */ /* 0x001064000800017f */
[----:B-1----:R-:W-:Y:S05]  /*6d40*/  @!P0 NANOSLEEP.SYNCS 0x989680 ;  /* 0x009896800000895d */ /* 0x002fea0003900000 */
[----:B------:R-:W1:Y:S02]  /*6d50*/  @!P0 SYNCS.PHASECHK.TRANS64 P0, [R5+URZ], R2 ;  /* 0x00000002050085a7 */ /* 0x000e64000800007f */
[----:B-1----:R-:W-:Y:S05]  /*6d60*/  @!P0 BRA `(.L_x_126) ;  /* 0xfffffffc00f08947 */ /* 0x002fea000383ffff */
[----:B------:R-:W-:Y:S05]  /*6d70*/  BRA `(.L_x_139) ;  /* 0xfffffff800dc7947 */ /* 0x000fea000383ffff */
.L_x_127:
[----:B0-----:R0:W1:Y:S02]  /*6d80*/  SYNCS.PHASECHK.TRANS64.TRYWAIT P0, [R7+URZ], R4 ;  /* 0x00000004070075a7 */ /* 0x001064000800017f */
[----:B-1----:R-:W-:Y:S05]  /*6d90*/  @!P0 NANOSLEEP.SYNCS 0x989680 ;  /* 0x009896800000895d */ /* 0x002fea0003900000 */
[----:B------:R-:W1:Y:S02]  /*6da0*/  @!P0 SYNCS.PHASECHK.TRANS64 P0, [R7+URZ], R4 ;  /* 0x00000004070085a7 */ /* 0x000e64000800007f */
[----:B-1----:R-:W-:Y:S05]  /*6db0*/  @!P0 BRA `(.L_x_127) ;  /* 0xfffffffc00f08947 */ /* 0x002fea000383ffff */
[----:B------:R-:W-:Y:S05]  /*6dc0*/  BRA `(.L_x_140) ;  /* 0xfffffff800ec7947 */ /* 0x000fea000383ffff */
.L_x_128:
[----:B-1----:R1:W2:Y:S02]  /*6dd0*/  SYNCS.PHASECHK.TRANS64.TRYWAIT P0, [R6+URZ], R5 ;  /* 0x00000005060075a7 */ /* 0x0022a4000800017f */
[----:B--2---:R-:W-:Y:S05]  /*6de0*/  @!P0 NANOSLEEP.SYNCS 0x989680 ;  /* 0x009896800000895d */ /* 0x004fea0003900000 */
[----:B------:R-:W2:Y:S02]  /*6df0*/  @!P0 SYNCS.PHASECHK.TRANS64 P0, [R6+URZ], R5 ;  /* 0x00000005060085a7 */ /* 0x000ea4000800007f */
[----:B--2---:R-:W-:Y:S05]  /*6e00*/  @!P0 BRA `(.L_x_128) ;  /* 0xfffffffc00f08947 */ /* 0x004fea000383ffff */
[----:B------:R-:W-:Y:S05]  /*6e10*/  BRA `(.L_x_141) ;  /* 0xfffffff800f47947 */ /* 0x000fea000383ffff */
.L_x_142:
[----:B------:R-:W-:-:S00]  /*6e20*/  BRA `(.L_x_142) ;  /* 0xfffffffc00fc7947 */ /* 0x000fc0000383ffff */
[----:B------:R-:W-:-:S00]  /*6e30*/  NOP ;  /* 0x0000000000007918 */ /* 0x000fc00000000000 */
        /* <DEDUP_REMOVED lines=12> */
.L_x_143:


//--------------------- .nv.shared._ZN7cutlass13device_kernelINS_4gemm6kernel13GemmUniversalIN4cute5tupleIJiiiiEEENS1_10collective13CollectiveMmaINS1_37MainloopSm90TmaGmmaWarpSpecializedFP8ILi4ENS5_IJNS4_1CILi1EEENSA_ILi2EEESB_EEENS1_32KernelTmaWarpSpecializedPingpongEEENS5_IJNSA_ILi64EEESG_NSA_ILi128EEEEEENS_12float_e4m3_tENS5_IJlSB_lEEESJ_SK_NS4_8TiledMMAINS4_8MMA_AtomIJNS4_4SM904GMMA30MMA_64x64x32_F32E4M3E4M3_SS_TNILNSO_7ScaleInE1ELSQ_1EEEEEENS4_6LayoutINS5_IJSB_SB_SB_EEENS5_IJNSA_ILi0EEESV_SV_EEEEENS5_IJNS4_10UnderscoreESY_SY_EEEEENS4_23SM90_TMA_LOAD_MULTICASTENS4_14ComposedLayoutINS4_7SwizzleILi3ELi4ELi3EEENS4_18smem_ptr_flag_bitsILi8EEENST_INS5_IJNSA_ILi8EEESH_EEENS5_IJSH_SB_EEEEEEEvNS4_8identityENS4_13SM90_TMA_LOADES1B_vS1C_EENS_8epilogue10collective6detail29Sm90TmaWarpSpecializedAdapterINS1G_15DefaultEpilogueISJ_SK_SK_NS1F_6thread17LinearCombinationISJ_Li1EffLNS1K_9ScaleType4KindE0ELNS_15FloatRoundStyleE2ESJ_EENS1_15EpilogueDefaultEEEEEvvEEEEvNT_6ParamsE --------------------------
	.section	.nv.shared._ZN7cutlass13device_kernelINS_4gemm6kernel13GemmUniversalIN4cute5tupleIJiiiiEEENS1_10collective13CollectiveMmaINS1_37MainloopSm90TmaGmmaWarpSpecializedFP8ILi4ENS5_IJNS4_1CILi1EEENSA_ILi2EEESB_EEENS1_32KernelTmaWarpSpecializedPingpongEEENS5_IJNSA_ILi64EEESG_NSA_ILi128EEEEEENS_12float_e4m3_tENS5_IJlSB_lEEESJ_SK_NS4_8TiledMMAINS4_8MMA_AtomIJNS4_4SM904GMMA30MMA_64x64x32_F32E4M3E4M3_SS_TNILNSO_7ScaleInE1ELSQ_1EEEEEENS4_6LayoutINS5_IJSB_SB_SB_EEENS5_IJNSA_ILi0EEESV_SV_EEEEENS5_IJNS4_10UnderscoreESY_SY_EEEEENS4_23SM90_TMA_LOAD_MULTICASTENS4_14ComposedLayoutINS4_7SwizzleILi3ELi4ELi3EEENS4_18smem_ptr_flag_bitsILi8EEENST_INS5_IJNSA_ILi8EEESH_EEENS5_IJSH_SB_EEEEEEEvNS4_8identityENS4_13SM90_TMA_LOADES1B_vS1C_EENS_8epilogue10collective6detail29Sm90TmaWarpSpecializedAdapterINS1G_15DefaultEpilogueISJ_SK_SK_NS1F_6thread17LinearCombinationISJ_Li1EffLNS1K_9ScaleType4KindE0ELNS_15FloatRoundStyleE2ESJ_EENS1_15EpilogueDefaultEEEEEvvEEEEvNT_6ParamsE,"aw",@nobits
	.sectionflags	@""
	.align	16
	.zero		1024


//--------------------- .nv.shared.reserved.0     --------------------------
	.section	.nv.shared.reserved.0,"aw",@nobits
	.weak		__nv_reservedSMEM_offset_0_alias
	.size		__nv_reservedSMEM_offset_0_alias, 0, 0
	.other		__nv_reservedSMEM_offset_0_alias,@"STO_CUDA_RESERVED_SHARED STV_DEFAULT"
__nv_reservedSMEM_offset_0_alias:
	.zero		0


//--------------------- .nv.global                --------------------------
	.section	.nv.global,"aw",@nobits
.nv.global:
	.type		_ZN39_INTERNAL_fde0ba1e_4_k_cu_51c7375e_30834cute1_E,@object
	.size		_ZN39_INTERNAL_fde0ba1e_4_k_cu_51c7375e_30834cute1_E,(_ZN39_INTERNAL_fde0ba1e_4_k_cu_51c7375e_30834cuda3std3__45__cpo6cbeginE - _ZN39_INTERNAL_fde0ba1e_4_k_cu_51c7375e_30834cute1_E)
_ZN39_INTERNAL_fde0ba1e_4_k_cu_51c7375e_30834cute1_E:
	.zero		1
	.type		_ZN39_INTERNAL_fde0ba1e_4_k_cu_51c7375e_30834cuda3std3__45__cpo6cbeginE,@object
	.size		_ZN39_INTERNAL_fde0ba1e_4_k_cu_51c7375e_30834cuda3std3__45__cpo6cbeginE,(_ZN39_INTERNAL_fde0ba1e_4_k_cu_51c7375e_30834cuda3std3__48in_placeE - _ZN39_INTERNAL_fde0ba1e_4_k_cu_51c7375e_30834cuda3std3__45__cpo6cbeginE)
_ZN39_INTERNAL_fde0ba1e_4_k_cu_51c7375e_30834cuda3std3__45__cpo6cbeginE:
	.zero		1
	.type		_ZN39_INTERNAL_fde0ba1e_4_k_cu_51c7375e_30834cuda3std3__48in_placeE,@object
	.size		_ZN39_INTERNAL_fde0ba1e_4_k_cu_51c7375e_30834cuda3std3__48in_placeE,(_ZN39_INTERNAL_fde0ba1e_4_k_cu_51c7375e_30834cuda3std6ranges3__45__cpo9iter_moveE - _ZN39_INTERNAL_fde0ba1e_4_k_cu_51c7375e_30834cuda3std3__48in_placeE)
_ZN39_INTERNAL_fde0ba1e_4_k_cu_51c7375e_30834cuda3std3__48in_placeE:
	.zero		1
	.type		_ZN39_INTERNAL_fde0ba1e_4_k_cu_51c7375e_30834cuda3std6ranges3__45__cpo9iter_moveE,@object
	.size		_ZN39_INTERNAL_fde0ba1e_4_k_cu_51c7375e_30834cuda3std6ranges3__45__cpo9iter_moveE,(_ZN39_INTERNAL_fde0ba1e_4_k_cu_51c7375e_30834cuda3std3__45__cpo5beginE - _ZN39_INTERNAL_fde0ba1e_4_k_cu_51c7375e_30834cuda3std6ranges3__45__cpo9iter_moveE)
_ZN39_INTERNAL_fde0ba1e_4_k_cu_51c7375e_30834cuda3std6ranges3__45__cpo9iter_moveE:
	.zero		1
	.type		_ZN39_INTERNAL_fde0ba1e_4_k_cu_51c7375e_30834cuda3std3__45__cpo5beginE,@object
	.size		_ZN39_INTERNAL_fde0ba1e_4_k_cu_51c7375e_30834cuda3std3__45__cpo5beginE,(_ZN39_INTERNAL_fde0ba1e_4_k_cu_51c7375e_30834cuda3std3__441_GLOBAL__N__fde0ba1e_4_k_cu_51c7375e_30836ignoreE - _ZN39_INTERNAL_fde0ba1e_4_k_cu_51c7375e_30834cuda3std3__45__cpo5beginE)
_ZN39_INTERNAL_fde0ba1e_4_k_cu_51c7375e_30834cuda3std3__45__cpo5beginE:
	.zero		1
	.type		_ZN39_INTERNAL_fde0ba1e_4_k_cu_51c7375e_30834cuda3std3__441_GLOBAL__N__fde0ba1e_4_k_cu_51c7375e_30836ignoreE,@object
	.size		_ZN39_INTERNAL_fde0ba1e_4_k_cu_51c7375e_30834cuda3std3__441_GLOBAL__N__fde0ba1e_4_k_cu_51c7375e_30836ignoreE,(_ZN39_INTERNAL_fde0ba1e_4_k_cu_51c7375e_30834cute7productE - _ZN39_INTERNAL_fde0ba1e_4_k_cu_51c7375e_30834cuda3std3__441_GLOBAL__N__fde0ba1e_4_k_cu_51c7375e_30836ignoreE)
_ZN39_INTERNAL_fde0ba1e_4_k_cu_51c7375e_30834cuda3std3__441_GLOBAL__N__fde0ba1e_4_k_cu_51c7375e_30836ignoreE:
	.zero		1
	.type		_ZN39_INTERNAL_fde0ba1e_4_k_cu_51c7375e_30834cute7productE,@object
	.size		_ZN39_INTERNAL_fde0ba1e_4_k_cu_51c7375e_30834cute7productE,(_ZN39_INTERNAL_fde0ba1e_4_k_cu_51c7375e_30834cuda3std3__45__cpo3endE - _ZN39_INTERNAL_fde0ba1e_4_k_cu_51c7375e_30834cute7productE)
_ZN39_INTERNAL_fde0ba1e_4_k_cu_51c7375e_30834cute7productE:
	.zero		1
	.type		_ZN39_INTERNAL_fde0ba1e_4_k_cu_51c7375e_30834cuda3std3__45__cpo3endE,@object
	.size		_ZN39_INTERNAL_fde0ba1e_4_k_cu_51c7375e_30834cuda3std3__45__cpo3endE,(_ZN39_INTERNAL_fde0ba1e_4_k_cu_51c7375e_30834cuda3std3__419piecewise_constructE - _ZN39_INTERNAL_fde0ba1e_4_k_cu_51c7375e_30834cuda3std3__45__cpo3endE)
_ZN39_INTERNAL_fde0ba1e_4_k_cu_51c7375e_30834cuda3std3__45__cpo3endE:
	.zero		1
	.type		_ZN39_INTERNAL_fde0ba1e_4_k_cu_51c7375e_30834cuda3std3__419piecewise_constructE,@object
	.size		_ZN39_INTERNAL_fde0ba1e_4_k_cu_51c7375e_30834cuda3std3__419piecewise_constructE,(_ZN39_INTERNAL_fde0ba1e_4_k_cu_51c7375e_30834cuda3std3__45__cpo4cendE - _ZN39_INTERNAL_fde0ba1e_4_k_cu_51c7375e_30834cuda3std3__419piecewise_constructE)
_ZN39_INTERNAL_fde0ba1e_4_k_cu_51c7375e_30834cuda3std3__419piecewise_constructE:
	.zero		1
	.type		_ZN39_INTERNAL_fde0ba1e_4_k_cu_51c7375e_30834cuda3std3__45__cpo4cendE,@object
	.size		_ZN39_INTERNAL_fde0ba1e_4_k_cu_51c7375e_30834cuda3std3__45__cpo4cendE,(_ZN39_INTERNAL_fde0ba1e_4_k_cu_51c7375e_30834cuda3std6ranges3__45__cpo4swapE - _ZN39_INTERNAL_fde0ba1e_4_k_cu_51c7375e_30834cuda3std3__45__cpo4cendE)
_ZN39_INTERNAL_fde0ba1e_4_k_cu_51c7375e_30834cuda3std3__45__cpo4cendE:
	.zero		1
	.type		_ZN39_INTERNAL_fde0ba1e_4_k_cu_51c7375e_30834cuda3std6ranges3__45__cpo4swapE,@object
	.size		_ZN39_INTERNAL_fde0ba1e_4_k_cu_51c7375e_30834cuda3std6ranges3__45__cpo4swapE,(.L_7 - _ZN39_INTERNAL_fde0ba1e_4_k_cu_51c7375e_30834cuda3std6ranges3__45__cpo4swapE)
_ZN39_INTERNAL_fde0ba1e_4_k_cu_51c7375e_30834cuda3std6ranges3__45__cpo4swapE:
	.zero		1
.L_7:


//--------------------- .nv.constant0._ZN7cutlass13device_kernelINS_4gemm6kernel13GemmUniversalIN4cute5tupleIJiiiiEEENS1_10collective13CollectiveMmaINS1_37MainloopSm90TmaGmmaWarpSpecializedFP8ILi4ENS5_IJNS4_1CILi1EEENSA_ILi2EEESB_EEENS1_32KernelTmaWarpSpecializedPingpongEEENS5_IJNSA_ILi64EEESG_NSA_ILi128EEEEEENS_12float_e4m3_tENS5_IJlSB_lEEESJ_SK_NS4_8TiledMMAINS4_8MMA_AtomIJNS4_4SM904GMMA30MMA_64x64x32_F32E4M3E4M3_SS_TNILNSO_7ScaleInE1ELSQ_1EEEEEENS4_6LayoutINS5_IJSB_SB_SB_EEENS5_IJNSA_ILi0EEESV_SV_EEEEENS5_IJNS4_10UnderscoreESY_SY_EEEEENS4_23SM90_TMA_LOAD_MULTICASTENS4_14ComposedLayoutINS4_7SwizzleILi3ELi4ELi3EEENS4_18smem_ptr_flag_bitsILi8EEENST_INS5_IJNSA_ILi8EEESH_EEENS5_IJSH_SB_EEEEEEEvNS4_8identityENS4_13SM90_TMA_LOADES1B_vS1C_EENS_8epilogue10collective6detail29Sm90TmaWarpSpecializedAdapterINS1G_15DefaultEpilogueISJ_SK_SK_NS1F_6thread17LinearCombinationISJ_Li1EffLNS1K_9ScaleType4KindE0ELNS_15FloatRoundStyleE2ESJ_EENS1_15EpilogueDefaultEEEEEvvEEEEvNT_6ParamsE --------------------------
	.section	.nv.constant0._ZN7cutlass13device_kernelINS_4gemm6kernel13GemmUniversalIN4cute5tupleIJiiiiEEENS1_10collective13CollectiveMmaINS1_37MainloopSm90TmaGmmaWarpSpecializedFP8ILi4ENS5_IJNS4_1CILi1EEENSA_ILi2EEESB_EEENS1_32KernelTmaWarpSpecializedPingpongEEENS5_IJNSA_ILi64EEESG_NSA_ILi128EEEEEENS_12float_e4m3_tENS5_IJlSB_lEEESJ_SK_NS4_8TiledMMAINS4_8MMA_AtomIJNS4_4SM904GMMA30MMA_64x64x32_F32E4M3E4M3_SS_TNILNSO_7ScaleInE1ELSQ_1EEEEEENS4_6LayoutINS5_IJSB_SB_SB_EEENS5_IJNSA_ILi0EEESV_SV_EEEEENS5_IJNS4_10UnderscoreESY_SY_EEEEENS4_23SM90_TMA_LOAD_MULTICASTENS4_14ComposedLayoutINS4_7SwizzleILi3ELi4ELi3EEENS4_18smem_ptr_flag_bitsILi8EEENST_INS5_IJNSA_ILi8EEESH_EEENS5_IJSH_SB_EEEEEEEvNS4_8identityENS4_13SM90_TMA_LOADES1B_vS1C_EENS_8epilogue10collective6detail29Sm90TmaWarpSpecializedAdapterINS1G_15DefaultEpilogueISJ_SK_SK_NS1F_6thread17LinearCombinationISJ_Li1EffLNS1K_9ScaleType4KindE0ELNS_15FloatRoundStyleE2ESJ_EENS1_15EpilogueDefaultEEEEEvvEEEEvNT_6ParamsE,"a",@progbits
	.sectionflags	@""
	.align	4
.nv.constant0._ZN7cutlass13device_kernelINS_4gemm6kernel13GemmUniversalIN4cute5tupleIJiiiiEEENS1_10collective13CollectiveMmaINS1_37MainloopSm90TmaGmmaWarpSpecializedFP8ILi4ENS5_IJNS4_1CILi1EEENSA_ILi2EEESB_EEENS1_32KernelTmaWarpSpecializedPingpongEEENS5_IJNSA_ILi64EEESG_NSA_ILi128EEEEEENS_12float_e4m3_tENS5_IJlSB_lEEESJ_SK_NS4_8TiledMMAINS4_8MMA_AtomIJNS4_4SM904GMMA30MMA_64x64x32_F32E4M3E4M3_SS_TNILNSO_7ScaleInE1ELSQ_1EEEEEENS4_6LayoutINS5_IJSB_SB_SB_EEENS5_IJNSA_ILi0EEESV_SV_EEEEENS5_IJNS4_10UnderscoreESY_SY_EEEEENS4_23SM90_TMA_LOAD_MULTICASTENS4_14ComposedLayoutINS4_7SwizzleILi3ELi4ELi3EEENS4_18smem_ptr_flag_bitsILi8EEENST_INS5_IJNSA_ILi8EEESH_EEENS5_IJSH_SB_EEEEEEEvNS4_8identityENS4_13SM90_TMA_LOADES1B_vS1C_EENS_8epilogue10collective6detail29Sm90TmaWarpSpecializedAdapterINS1G_15DefaultEpilogueISJ_SK_SK_NS1F_6thread17LinearCombinationISJ_Li1EffLNS1K_9ScaleType4KindE0ELNS_15FloatRoundStyleE2ESJ_EENS1_15EpilogueDefaultEEEEEvvEEEEvNT_6ParamsE:
	.zero		1664


//--------------------- SYMBOLS --------------------------

	.type		.nv.reservedSmem.offset0,@object
	.size		.nv.reservedSmem.offset0,0x4
